//
// Generated by NVIDIA NVVM Compiler
//
// Compiler Build ID: CL-36424714
// Cuda compilation tools, release 13.0, V13.0.88
// Based on NVVM 20.0.0
//

.version 9.0
.target sm_100
.address_size 64

	// .globl	_Z19setup_random_kernelP17curandStateXORWOW
.func  (.param .b64 func_retval0) __internal_accurate_pow
(
	.param .b64 __internal_accurate_pow_param_0
)
;
.global .align 4 .b8 precalc_xorwow_matrix[102400];
.global .align 4 .b8 precalc_xorwow_offset_matrix[102400];
.global .align 4 .b8 mrg32k3aM1[2304];
.global .align 4 .b8 mrg32k3aM2[2304];
.global .align 4 .b8 mrg32k3aM1SubSeq[2016];
.global .align 4 .b8 mrg32k3aM2SubSeq[2016];
.global .align 4 .b8 mrg32k3aM1Seq[2304];
.global .align 4 .b8 mrg32k3aM2Seq[2304];
.const .align 8 .b8 __cr_lgamma_table[72];

.visible .entry _Z19setup_random_kernelP17curandStateXORWOW(
	.param .u64 .ptr .align 1 _Z19setup_random_kernelP17curandStateXORWOW_param_0
)
{
	.reg .pred 	%p<24>;
	.reg .b32 	%r<406>;
	.reg .b64 	%rd<18>;

	ld.param.u64 	%rd8, [_Z19setup_random_kernelP17curandStateXORWOW_param_0];
	cvta.to.global.u64 	%rd9, %rd8;
	mov.u32 	%r182, %tid.x;
	mov.u32 	%r183, %ctaid.x;
	mov.u32 	%r184, %ntid.x;
	mad.lo.s32 	%r185, %r183, %r184, %r182;
	cvt.s64.s32 	%rd17, %r185;
	mul.wide.s32 	%rd10, %r185, 48;
	add.s64 	%rd2, %rd9, %rd10;
	mov.b32 	%r186, 1593684748;
	mov.b32 	%r187, 832094735;
	st.global.v2.u32 	[%rd2], {%r187, %r186};
	mov.b32 	%r188, -123459836;
	mov.b32 	%r189, 1111207954;
	st.global.v2.u32 	[%rd2+8], {%r189, %r188};
	mov.b32 	%r190, 1476011280;
	mov.b32 	%r191, -589760388;
	st.global.v2.u32 	[%rd2+16], {%r191, %r190};
	setp.eq.s32 	%p1, %r185, 0;
	@%p1 bra 	$L__BB0_42;
	mov.b32 	%r312, 0;
	mov.u64 	%rd12, precalc_xorwow_matrix;
$L__BB0_2:
	and.b64  	%rd4, %rd17, 3;
	setp.eq.s64 	%p2, %rd4, 0;
	@%p2 bra 	$L__BB0_41;
	mul.wide.u32 	%rd11, %r312, 3200;
	add.s64 	%rd5, %rd12, %rd11;
	cvt.u32.u64 	%r2, %rd4;
	mov.b32 	%r313, 0;
$L__BB0_4:
	mov.b32 	%r326, 0;
	mov.u32 	%r327, %r326;
	mov.u32 	%r328, %r326;
	mov.u32 	%r329, %r326;
	mov.u32 	%r330, %r326;
	mov.u32 	%r319, %r326;
$L__BB0_5:
	mul.wide.u32 	%rd13, %r319, 4;
	add.s64 	%rd14, %rd2, %rd13;
	ld.global.u32 	%r10, [%rd14+4];
	shl.b32 	%r11, %r319, 5;
	mov.b32 	%r325, 0;
$L__BB0_6:
	.pragma "nounroll";
	shr.u32 	%r196, %r10, %r325;
	and.b32  	%r197, %r196, 1;
	setp.eq.b32 	%p3, %r197, 1;
	not.pred 	%p4, %p3;
	add.s32 	%r198, %r11, %r325;
	mul.lo.s32 	%r199, %r198, 5;
	mul.wide.u32 	%rd15, %r199, 4;
	add.s64 	%rd6, %rd5, %rd15;
	@%p4 bra 	$L__BB0_8;
	ld.global.u32 	%r200, [%rd6];
	xor.b32  	%r330, %r330, %r200;
	ld.global.u32 	%r201, [%rd6+4];
	xor.b32  	%r329, %r329, %r201;
	ld.global.u32 	%r202, [%rd6+8];
	xor.b32  	%r328, %r328, %r202;
	ld.global.u32 	%r203, [%rd6+12];
	xor.b32  	%r327, %r327, %r203;
	ld.global.u32 	%r204, [%rd6+16];
	xor.b32  	%r326, %r326, %r204;
$L__BB0_8:
	and.b32  	%r206, %r196, 2;
	setp.eq.s32 	%p5, %r206, 0;
	@%p5 bra 	$L__BB0_10;
	ld.global.u32 	%r207, [%rd6+20];
	xor.b32  	%r330, %r330, %r207;
	ld.global.u32 	%r208, [%rd6+24];
	xor.b32  	%r329, %r329, %r208;
	ld.global.u32 	%r209, [%rd6+28];
	xor.b32  	%r328, %r328, %r209;
	ld.global.u32 	%r210, [%rd6+32];
	xor.b32  	%r327, %r327, %r210;
	ld.global.u32 	%r211, [%rd6+36];
	xor.b32  	%r326, %r326, %r211;
$L__BB0_10:
	and.b32  	%r213, %r196, 4;
	setp.eq.s32 	%p6, %r213, 0;
	@%p6 bra 	$L__BB0_12;
	ld.global.u32 	%r214, [%rd6+40];
	xor.b32  	%r330, %r330, %r214;
	ld.global.u32 	%r215, [%rd6+44];
	xor.b32  	%r329, %r329, %r215;
	ld.global.u32 	%r216, [%rd6+48];
	xor.b32  	%r328, %r328, %r216;
	ld.global.u32 	%r217, [%rd6+52];
	xor.b32  	%r327, %r327, %r217;
	ld.global.u32 	%r218, [%rd6+56];
	xor.b32  	%r326, %r326, %r218;
$L__BB0_12:
	and.b32  	%r220, %r196, 8;
	setp.eq.s32 	%p7, %r220, 0;
	@%p7 bra 	$L__BB0_14;
	ld.global.u32 	%r221, [%rd6+60];
	xor.b32  	%r330, %r330, %r221;
	ld.global.u32 	%r222, [%rd6+64];
	xor.b32  	%r329, %r329, %r222;
	ld.global.u32 	%r223, [%rd6+68];
	xor.b32  	%r328, %r328, %r223;
	ld.global.u32 	%r224, [%rd6+72];
	xor.b32  	%r327, %r327, %r224;
	ld.global.u32 	%r225, [%rd6+76];
	xor.b32  	%r326, %r326, %r225;
$L__BB0_14:
	and.b32  	%r227, %r196, 16;
	setp.eq.s32 	%p8, %r227, 0;
	@%p8 bra 	$L__BB0_16;
	ld.global.u32 	%r228, [%rd6+80];
	xor.b32  	%r330, %r330, %r228;
	ld.global.u32 	%r229, [%rd6+84];
	xor.b32  	%r329, %r329, %r229;
	ld.global.u32 	%r230, [%rd6+88];
	xor.b32  	%r328, %r328, %r230;
	ld.global.u32 	%r231, [%rd6+92];
	xor.b32  	%r327, %r327, %r231;
	ld.global.u32 	%r232, [%rd6+96];
	xor.b32  	%r326, %r326, %r232;
$L__BB0_16:
	and.b32  	%r234, %r196, 32;
	setp.eq.s32 	%p9, %r234, 0;
	@%p9 bra 	$L__BB0_18;
	ld.global.u32 	%r235, [%rd6+100];
	xor.b32  	%r330, %r330, %r235;
	ld.global.u32 	%r236, [%rd6+104];
	xor.b32  	%r329, %r329, %r236;
	ld.global.u32 	%r237, [%rd6+108];
	xor.b32  	%r328, %r328, %r237;
	ld.global.u32 	%r238, [%rd6+112];
	xor.b32  	%r327, %r327, %r238;
	ld.global.u32 	%r239, [%rd6+116];
	xor.b32  	%r326, %r326, %r239;
$L__BB0_18:
	and.b32  	%r241, %r196, 64;
	setp.eq.s32 	%p10, %r241, 0;
	@%p10 bra 	$L__BB0_20;
	ld.global.u32 	%r242, [%rd6+120];
	xor.b32  	%r330, %r330, %r242;
	ld.global.u32 	%r243, [%rd6+124];
	xor.b32  	%r329, %r329, %r243;
	ld.global.u32 	%r244, [%rd6+128];
	xor.b32  	%r328, %r328, %r244;
	ld.global.u32 	%r245, [%rd6+132];
	xor.b32  	%r327, %r327, %r245;
	ld.global.u32 	%r246, [%rd6+136];
	xor.b32  	%r326, %r326, %r246;
$L__BB0_20:
	and.b32  	%r248, %r196, 128;
	setp.eq.s32 	%p11, %r248, 0;
	@%p11 bra 	$L__BB0_22;
	ld.global.u32 	%r249, [%rd6+140];
	xor.b32  	%r330, %r330, %r249;
	ld.global.u32 	%r250, [%rd6+144];
	xor.b32  	%r329, %r329, %r250;
	ld.global.u32 	%r251, [%rd6+148];
	xor.b32  	%r328, %r328, %r251;
	ld.global.u32 	%r252, [%rd6+152];
	xor.b32  	%r327, %r327, %r252;
	ld.global.u32 	%r253, [%rd6+156];
	xor.b32  	%r326, %r326, %r253;
$L__BB0_22:
	and.b32  	%r255, %r196, 256;
	setp.eq.s32 	%p12, %r255, 0;
	@%p12 bra 	$L__BB0_24;
	ld.global.u32 	%r256, [%rd6+160];
	xor.b32  	%r330, %r330, %r256;
	ld.global.u32 	%r257, [%rd6+164];
	xor.b32  	%r329, %r329, %r257;
	ld.global.u32 	%r258, [%rd6+168];
	xor.b32  	%r328, %r328, %r258;
	ld.global.u32 	%r259, [%rd6+172];
	xor.b32  	%r327, %r327, %r259;
	ld.global.u32 	%r260, [%rd6+176];
	xor.b32  	%r326, %r326, %r260;
$L__BB0_24:
	and.b32  	%r262, %r196, 512;
	setp.eq.s32 	%p13, %r262, 0;
	@%p13 bra 	$L__BB0_26;
	ld.global.u32 	%r263, [%rd6+180];
	xor.b32  	%r330, %r330, %r263;
	ld.global.u32 	%r264, [%rd6+184];
	xor.b32  	%r329, %r329, %r264;
	ld.global.u32 	%r265, [%rd6+188];
	xor.b32  	%r328, %r328, %r265;
	ld.global.u32 	%r266, [%rd6+192];
	xor.b32  	%r327, %r327, %r266;
	ld.global.u32 	%r267, [%rd6+196];
	xor.b32  	%r326, %r326, %r267;
$L__BB0_26:
	and.b32  	%r269, %r196, 1024;
	setp.eq.s32 	%p14, %r269, 0;
	@%p14 bra 	$L__BB0_28;
	ld.global.u32 	%r270, [%rd6+200];
	xor.b32  	%r330, %r330, %r270;
	ld.global.u32 	%r271, [%rd6+204];
	xor.b32  	%r329, %r329, %r271;
	ld.global.u32 	%r272, [%rd6+208];
	xor.b32  	%r328, %r328, %r272;
	ld.global.u32 	%r273, [%rd6+212];
	xor.b32  	%r327, %r327, %r273;
	ld.global.u32 	%r274, [%rd6+216];
	xor.b32  	%r326, %r326, %r274;
$L__BB0_28:
	and.b32  	%r276, %r196, 2048;
	setp.eq.s32 	%p15, %r276, 0;
	@%p15 bra 	$L__BB0_30;
	ld.global.u32 	%r277, [%rd6+220];
	xor.b32  	%r330, %r330, %r277;
	ld.global.u32 	%r278, [%rd6+224];
	xor.b32  	%r329, %r329, %r278;
	ld.global.u32 	%r279, [%rd6+228];
	xor.b32  	%r328, %r328, %r279;
	ld.global.u32 	%r280, [%rd6+232];
	xor.b32  	%r327, %r327, %r280;
	ld.global.u32 	%r281, [%rd6+236];
	xor.b32  	%r326, %r326, %r281;
$L__BB0_30:
	and.b32  	%r283, %r196, 4096;
	setp.eq.s32 	%p16, %r283, 0;
	@%p16 bra 	$L__BB0_32;
	ld.global.u32 	%r284, [%rd6+240];
	xor.b32  	%r330, %r330, %r284;
	ld.global.u32 	%r285, [%rd6+244];
	xor.b32  	%r329, %r329, %r285;
	ld.global.u32 	%r286, [%rd6+248];
	xor.b32  	%r328, %r328, %r286;
	ld.global.u32 	%r287, [%rd6+252];
	xor.b32  	%r327, %r327, %r287;
	ld.global.u32 	%r288, [%rd6+256];
	xor.b32  	%r326, %r326, %r288;
$L__BB0_32:
	and.b32  	%r290, %r196, 8192;
	setp.eq.s32 	%p17, %r290, 0;
	@%p17 bra 	$L__BB0_34;
	ld.global.u32 	%r291, [%rd6+260];
	xor.b32  	%r330, %r330, %r291;
	ld.global.u32 	%r292, [%rd6+264];
	xor.b32  	%r329, %r329, %r292;
	ld.global.u32 	%r293, [%rd6+268];
	xor.b32  	%r328, %r328, %r293;
	ld.global.u32 	%r294, [%rd6+272];
	xor.b32  	%r327, %r327, %r294;
	ld.global.u32 	%r295, [%rd6+276];
	xor.b32  	%r326, %r326, %r295;
$L__BB0_34:
	and.b32  	%r297, %r196, 16384;
	setp.eq.s32 	%p18, %r297, 0;
	@%p18 bra 	$L__BB0_36;
	ld.global.u32 	%r298, [%rd6+280];
	xor.b32  	%r330, %r330, %r298;
	ld.global.u32 	%r299, [%rd6+284];
	xor.b32  	%r329, %r329, %r299;
	ld.global.u32 	%r300, [%rd6+288];
	xor.b32  	%r328, %r328, %r300;
	ld.global.u32 	%r301, [%rd6+292];
	xor.b32  	%r327, %r327, %r301;
	ld.global.u32 	%r302, [%rd6+296];
	xor.b32  	%r326, %r326, %r302;
$L__BB0_36:
	and.b32  	%r304, %r196, 32768;
	setp.eq.s32 	%p19, %r304, 0;
	@%p19 bra 	$L__BB0_38;
	ld.global.u32 	%r305, [%rd6+300];
	xor.b32  	%r330, %r330, %r305;
	ld.global.u32 	%r306, [%rd6+304];
	xor.b32  	%r329, %r329, %r306;
	ld.global.u32 	%r307, [%rd6+308];
	xor.b32  	%r328, %r328, %r307;
	ld.global.u32 	%r308, [%rd6+312];
	xor.b32  	%r327, %r327, %r308;
	ld.global.u32 	%r309, [%rd6+316];
	xor.b32  	%r326, %r326, %r309;
$L__BB0_38:
	add.s32 	%r325, %r325, 16;
	setp.ne.s32 	%p20, %r325, 32;
	@%p20 bra 	$L__BB0_6;
	mad.lo.s32 	%r310, %r319, -31, %r11;
	add.s32 	%r319, %r310, 1;
	setp.ne.s32 	%p21, %r319, 5;
	@%p21 bra 	$L__BB0_5;
	st.global.u32 	[%rd2+4], %r330;
	st.global.u32 	[%rd2+8], %r329;
	st.global.u32 	[%rd2+12], %r328;
	st.global.u32 	[%rd2+16], %r327;
	st.global.u32 	[%rd2+20], %r326;
	add.s32 	%r313, %r313, 1;
	setp.lt.u32 	%p22, %r313, %r2;
	@%p22 bra 	$L__BB0_4;
$L__BB0_41:
	shr.u64 	%rd7, %rd17, 2;
	add.s32 	%r312, %r312, 1;
	setp.gt.u64 	%p23, %rd17, 3;
	mov.u64 	%rd17, %rd7;
	@%p23 bra 	$L__BB0_2;
$L__BB0_42:
	mov.b32 	%r311, 0;
	st.global.v2.u32 	[%rd2+24], {%r311, %r311};
	st.global.u32 	[%rd2+32], %r311;
	mov.b64 	%rd16, 0;
	st.global.u64 	[%rd2+40], %rd16;
	ret;

}
	// .globl	_Z11inizializzaPdS_
.visible .entry _Z11inizializzaPdS_(
	.param .u64 .ptr .align 1 _Z11inizializzaPdS__param_0,
	.param .u64 .ptr .align 1 _Z11inizializzaPdS__param_1
)
{
	.reg .b32 	%r<5>;
	.reg .b64 	%rd<10>;

	ld.param.u64 	%rd1, [_Z11inizializzaPdS__param_0];
	ld.param.u64 	%rd2, [_Z11inizializzaPdS__param_1];
	cvta.to.global.u64 	%rd3, %rd2;
	cvta.to.global.u64 	%rd4, %rd1;
	mov.u32 	%r1, %tid.x;
	mov.u32 	%r2, %ctaid.x;
	mov.u32 	%r3, %ntid.x;
	mad.lo.s32 	%r4, %r2, %r3, %r1;
	mul.wide.s32 	%rd5, %r4, 8;
	add.s64 	%rd6, %rd4, %rd5;
	mov.b64 	%rd7, 4604930618986332160;
	st.global.u64 	[%rd6], %rd7;
	add.s64 	%rd8, %rd3, %rd5;
	mov.b64 	%rd9, 4602678819172646912;
	st.global.u64 	[%rd8], %rd9;
	ret;

}
	// .globl	_Z6evolviP17curandStateXORWOWPdS1_S1_d
.visible .entry _Z6evolviP17curandStateXORWOWPdS1_S1_d(
	.param .u64 .ptr .align 1 _Z6evolviP17curandStateXORWOWPdS1_S1_d_param_0,
	.param .u64 .ptr .align 1 _Z6evolviP17curandStateXORWOWPdS1_S1_d_param_1,
	.param .u64 .ptr .align 1 _Z6evolviP17curandStateXORWOWPdS1_S1_d_param_2,
	.param .u64 .ptr .align 1 _Z6evolviP17curandStateXORWOWPdS1_S1_d_param_3,
	.param .f64 _Z6evolviP17curandStateXORWOWPdS1_S1_d_param_4
)
{
	.reg .pred 	%p<20>;
	.reg .b32 	%r<54>;
	.reg .b32 	%f<35>;
	.reg .b64 	%rd<16>;
	.reg .b64 	%fd<35>;

	ld.param.u64 	%rd7, [_Z6evolviP17curandStateXORWOWPdS1_S1_d_param_0];
	ld.param.u64 	%rd4, [_Z6evolviP17curandStateXORWOWPdS1_S1_d_param_1];
	ld.param.u64 	%rd5, [_Z6evolviP17curandStateXORWOWPdS1_S1_d_param_2];
	ld.param.u64 	%rd6, [_Z6evolviP17curandStateXORWOWPdS1_S1_d_param_3];
	ld.param.f64 	%fd10, [_Z6evolviP17curandStateXORWOWPdS1_S1_d_param_4];
	cvta.to.global.u64 	%rd8, %rd7;
	mov.u32 	%r5, %tid.x;
	mov.u32 	%r6, %ctaid.x;
	mov.u32 	%r7, %ntid.x;
	mad.lo.s32 	%r1, %r6, %r7, %r5;
	mul.wide.s32 	%rd9, %r1, 48;
	add.s64 	%rd1, %rd8, %rd9;
	ld.global.u32 	%r8, [%rd1+24];
	setp.eq.s32 	%p1, %r8, 1;
	@%p1 bra 	$L__BB2_2;
	ld.global.v2.u32 	{%r9, %r10}, [%rd1];
	shr.u32 	%r11, %r10, 2;
	xor.b32  	%r12, %r11, %r10;
	ld.global.v2.u32 	{%r13, %r14}, [%rd1+8];
	ld.global.v2.u32 	{%r15, %r16}, [%rd1+16];
	shl.b32 	%r17, %r16, 4;
	shl.b32 	%r18, %r12, 1;
	xor.b32  	%r19, %r18, %r17;
	xor.b32  	%r20, %r19, %r12;
	xor.b32  	%r21, %r20, %r16;
	add.s32 	%r22, %r9, %r21;
	add.s32 	%r23, %r22, 362437;
	shr.u32 	%r24, %r13, 2;
	xor.b32  	%r25, %r24, %r13;
	st.global.v2.u32 	[%rd1+8], {%r15, %r16};
	shl.b32 	%r26, %r21, 4;
	shl.b32 	%r27, %r25, 1;
	xor.b32  	%r28, %r27, %r26;
	xor.b32  	%r29, %r28, %r25;
	xor.b32  	%r30, %r29, %r21;
	st.global.v2.u32 	[%rd1+16], {%r21, %r30};
	add.s32 	%r31, %r9, 724874;
	st.global.v2.u32 	[%rd1], {%r31, %r14};
	add.s32 	%r32, %r30, %r31;
	cvt.rn.f32.u32 	%f4, %r23;
	fma.rn.f32 	%f5, %f4, 0f2F800000, 0f2F000000;
	cvt.rn.f32.u32 	%f6, %r32;
	fma.rn.f32 	%f7, %f6, 0f30C90FDB, 0f30490FDB;
	setp.lt.f32 	%p2, %f5, 0f00800000;
	mul.f32 	%f8, %f5, 0f4B000000;
	selp.f32 	%f9, %f8, %f5, %p2;
	selp.f32 	%f10, 0fC1B80000, 0f00000000, %p2;
	mov.b32 	%r33, %f9;
	add.s32 	%r34, %r33, -1059760811;
	and.b32  	%r35, %r34, -8388608;
	sub.s32 	%r36, %r33, %r35;
	mov.b32 	%f11, %r36;
	cvt.rn.f32.s32 	%f12, %r35;
	fma.rn.f32 	%f13, %f12, 0f34000000, %f10;
	add.f32 	%f14, %f11, 0fBF800000;
	fma.rn.f32 	%f15, %f14, 0fBE055027, 0f3E1039F6;
	fma.rn.f32 	%f16, %f15, %f14, 0fBDF8CDCC;
	fma.rn.f32 	%f17, %f16, %f14, 0f3E0F2955;
	fma.rn.f32 	%f18, %f17, %f14, 0fBE2AD8B9;
	fma.rn.f32 	%f19, %f18, %f14, 0f3E4CED0B;
	fma.rn.f32 	%f20, %f19, %f14, 0fBE7FFF22;
	fma.rn.f32 	%f21, %f20, %f14, 0f3EAAAA78;
	fma.rn.f32 	%f22, %f21, %f14, 0fBF000000;
	mul.f32 	%f23, %f14, %f22;
	fma.rn.f32 	%f24, %f23, %f14, %f14;
	fma.rn.f32 	%f25, %f13, 0f3F317218, %f24;
	setp.gt.u32 	%p3, %r33, 2139095039;
	fma.rn.f32 	%f26, %f9, 0f7F800000, 0f7F800000;
	selp.f32 	%f27, %f26, %f25, %p3;
	setp.eq.f32 	%p4, %f9, 0f00000000;
	mul.f32 	%f28, %f27, 0fC0000000;
	selp.f32 	%f29, 0f7F800000, %f28, %p4;
	sqrt.rn.f32 	%f30, %f29;
	sin.approx.f32 	%f31, %f7;
	cos.approx.f32 	%f32, %f7;
	mul.f32 	%f34, %f30, %f31;
	mul.f32 	%f33, %f30, %f32;
	st.global.f32 	[%rd1+32], %f33;
	mov.b32 	%r37, 1;
	st.global.u32 	[%rd1+24], %r37;
	bra.uni 	$L__BB2_3;
$L__BB2_2:
	mov.b32 	%r38, 0;
	st.global.u32 	[%rd1+24], %r38;
	ld.global.f32 	%f34, [%rd1+32];
$L__BB2_3:
	cvt.f64.f32 	%fd11, %f34;
	mul.f64 	%fd12, %fd11, 0d3FF6A09E667F3BCD;
	cvta.to.global.u64 	%rd10, %rd5;
	mul.wide.s32 	%rd11, %r1, 8;
	add.s64 	%rd2, %rd10, %rd11;
	ld.global.f64 	%fd13, [%rd2];
	mul.f64 	%fd14, %fd10, %fd13;
	sub.f64 	%fd15, %fd13, %fd14;
	mul.f64 	%fd16, %fd12, 0d3FD43D136248490F;
	sqrt.rn.f64 	%fd17, %fd10;
	fma.rn.f64 	%fd18, %fd17, %fd16, %fd15;
	st.global.f64 	[%rd2], %fd18;
	cvta.to.global.u64 	%rd12, %rd4;
	add.s64 	%rd3, %rd12, %rd11;
	ld.global.f64 	%fd1, [%rd3];
	{
	.reg .b32 %temp; 
	mov.b64 	{%temp, %r2}, %fd1;
	}
	mov.f64 	%fd19, 0dC02A000000000000;
	{
	.reg .b32 %temp; 
	mov.b64 	{%temp, %r39}, %fd19;
	}
	and.b32  	%r4, %r39, 2146435072;
	setp.eq.s32 	%p5, %r4, 1075838976;
	abs.f64 	%fd2, %fd1;
	{ // callseq 0, 0
	.param .b64 param0;
	st.param.f64 	[param0], %fd2;
	.param .b64 retval0;
	call.uni (retval0), 
	__internal_accurate_pow, 
	(
	param0
	);
	ld.param.f64 	%fd20, [retval0];
	} // callseq 0
	setp.lt.s32 	%p6, %r2, 0;
	neg.f64 	%fd22, %fd20;
	selp.f64 	%fd23, %fd22, %fd20, %p5;
	selp.f64 	%fd34, %fd23, %fd20, %p6;
	setp.neu.f64 	%p7, %fd1, 0d0000000000000000;
	@%p7 bra 	$L__BB2_5;
	setp.eq.s32 	%p8, %r4, 1075838976;
	selp.b32 	%r40, %r2, 0, %p8;
	setp.lt.s32 	%p9, %r39, 0;
	or.b32  	%r41, %r40, 2146435072;
	selp.b32 	%r42, %r41, %r40, %p9;
	mov.b32 	%r43, 0;
	mov.b64 	%fd34, {%r43, %r42};
$L__BB2_5:
	add.f64 	%fd24, %fd1, 0dC02A000000000000;
	{
	.reg .b32 %temp; 
	mov.b64 	{%temp, %r44}, %fd24;
	}
	and.b32  	%r45, %r44, 2146435072;
	setp.ne.s32 	%p10, %r45, 2146435072;
	@%p10 bra 	$L__BB2_10;
	setp.num.f64 	%p11, %fd1, %fd1;
	@%p11 bra 	$L__BB2_8;
	mov.f64 	%fd25, 0dC02A000000000000;
	add.rn.f64 	%fd34, %fd1, %fd25;
	bra.uni 	$L__BB2_10;
$L__BB2_8:
	setp.neu.f64 	%p12, %fd2, 0d7FF0000000000000;
	@%p12 bra 	$L__BB2_10;
	setp.lt.s32 	%p13, %r2, 0;
	setp.eq.s32 	%p14, %r4, 1075838976;
	setp.lt.s32 	%p15, %r39, 0;
	selp.b32 	%r47, 0, 2146435072, %p15;
	and.b32  	%r48, %r39, 2147483647;
	setp.ne.s32 	%p16, %r48, 1071644672;
	or.b32  	%r49, %r47, -2147483648;
	selp.b32 	%r50, %r49, %r47, %p16;
	selp.b32 	%r51, %r50, %r47, %p14;
	selp.b32 	%r52, %r51, %r47, %p13;
	mov.b32 	%r53, 0;
	mov.b64 	%fd34, {%r53, %r52};
$L__BB2_10:
	setp.eq.f64 	%p17, %fd1, 0d3FF0000000000000;
	mul.f64 	%fd26, %fd34, 0d3F889374BC6A7EFA;
	selp.f64 	%fd27, 0d3F889374BC6A7EFA, %fd26, %p17;
	cvta.to.global.u64 	%rd13, %rd6;
	add.s64 	%rd15, %rd13, %rd11;
	st.global.f64 	[%rd15], %fd27;
	ld.global.f64 	%fd28, [%rd3];
	fma.rn.f64 	%fd29, %fd10, %fd27, %fd28;
	ld.global.f64 	%fd30, [%rd2];
	fma.rn.f64 	%fd9, %fd10, %fd30, %fd29;
	st.global.f64 	[%rd3], %fd9;
	setp.ltu.f64 	%p18, %fd9, 0d3FF8000000000000;
	@%p18 bra 	$L__BB2_12;
	add.f64 	%fd31, %fd9, 0dC008000000000000;
	st.global.f64 	[%rd3], %fd31;
	bra.uni 	$L__BB2_14;
$L__BB2_12:
	setp.geu.f64 	%p19, %fd9, 0dBFF8000000000000;
	@%p19 bra 	$L__BB2_14;
	add.f64 	%fd32, %fd9, 0d4008000000000000;
	st.global.f64 	[%rd3], %fd32;
$L__BB2_14:
	ret;

}
.func  (.param .b64 func_retval0) __internal_accurate_pow(
	.param .b64 __internal_accurate_pow_param_0
)
{
	.reg .pred 	%p<8>;
	.reg .b32 	%r<49>;
	.reg .b32 	%f<3>;
	.reg .b64 	%fd<109>;

	ld.param.f64 	%fd10, [__internal_accurate_pow_param_0];
	{
	.reg .b32 %temp; 
	mov.b64 	{%temp, %r46}, %fd10;
	}
	{
	.reg .b32 %temp; 
	mov.b64 	{%r45, %temp}, %fd10;
	}
	shr.u32 	%r47, %r46, 20;
	setp.gt.u32 	%p1, %r46, 1048575;
	@%p1 bra 	$L__BB3_2;
	mul.f64 	%fd11, %fd10, 0d4350000000000000;
	{
	.reg .b32 %temp; 
	mov.b64 	{%temp, %r46}, %fd11;
	}
	{
	.reg .b32 %temp; 
	mov.b64 	{%r45, %temp}, %fd11;
	}
	shr.u32 	%r16, %r46, 20;
	add.s32 	%r47, %r16, -54;
$L__BB3_2:
	add.s32 	%r48, %r47, -1023;
	and.b32  	%r17, %r46, -2146435073;
	or.b32  	%r18, %r17, 1072693248;
	mov.b64 	%fd107, {%r45, %r18};
	setp.lt.u32 	%p2, %r18, 1073127583;
	@%p2 bra 	$L__BB3_4;
	{
	.reg .b32 %temp; 
	mov.b64 	{%r19, %temp}, %fd107;
	}
	{
	.reg .b32 %temp; 
	mov.b64 	{%temp, %r20}, %fd107;
	}
	add.s32 	%r21, %r20, -1048576;
	mov.b64 	%fd107, {%r19, %r21};
	add.s32 	%r48, %r47, -1022;
$L__BB3_4:
	add.f64 	%fd12, %fd107, 0dBFF0000000000000;
	add.f64 	%fd13, %fd107, 0d3FF0000000000000;
	rcp.approx.ftz.f64 	%fd14, %fd13;
	neg.f64 	%fd15, %fd13;
	fma.rn.f64 	%fd16, %fd15, %fd14, 0d3FF0000000000000;
	fma.rn.f64 	%fd17, %fd16, %fd16, %fd16;
	fma.rn.f64 	%fd18, %fd17, %fd14, %fd14;
	mul.f64 	%fd19, %fd12, %fd18;
	fma.rn.f64 	%fd20, %fd12, %fd18, %fd19;
	mul.f64 	%fd21, %fd20, %fd20;
	fma.rn.f64 	%fd22, %fd21, 0d3EB0F5FF7D2CAFE2, 0d3ED0F5D241AD3B5A;
	fma.rn.f64 	%fd23, %fd22, %fd21, 0d3EF3B20A75488A3F;
	fma.rn.f64 	%fd24, %fd23, %fd21, 0d3F1745CDE4FAECD5;
	fma.rn.f64 	%fd25, %fd24, %fd21, 0d3F3C71C7258A578B;
	fma.rn.f64 	%fd26, %fd25, %fd21, 0d3F6249249242B910;
	fma.rn.f64 	%fd27, %fd26, %fd21, 0d3F89999999999DFB;
	sub.f64 	%fd28, %fd12, %fd20;
	add.f64 	%fd29, %fd28, %fd28;
	neg.f64 	%fd30, %fd20;
	fma.rn.f64 	%fd31, %fd30, %fd12, %fd29;
	mul.f64 	%fd32, %fd18, %fd31;
	fma.rn.f64 	%fd33, %fd21, %fd27, 0d3FB5555555555555;
	mov.f64 	%fd34, 0d3FB5555555555555;
	sub.f64 	%fd35, %fd34, %fd33;
	fma.rn.f64 	%fd36, %fd21, %fd27, %fd35;
	add.f64 	%fd37, %fd36, 0dBC46A4CB00B9E7B0;
	add.f64 	%fd38, %fd33, %fd37;
	sub.f64 	%fd39, %fd33, %fd38;
	add.f64 	%fd40, %fd37, %fd39;
	mul.rn.f64 	%fd41, %fd20, %fd20;
	neg.f64 	%fd42, %fd41;
	fma.rn.f64 	%fd43, %fd20, %fd20, %fd42;
	{
	.reg .b32 %temp; 
	mov.b64 	{%r22, %temp}, %fd32;
	}
	{
	.reg .b32 %temp; 
	mov.b64 	{%temp, %r23}, %fd32;
	}
	add.s32 	%r24, %r23, 1048576;
	mov.b64 	%fd44, {%r22, %r24};
	fma.rn.f64 	%fd45, %fd20, %fd44, %fd43;
	mul.rn.f64 	%fd46, %fd41, %fd20;
	neg.f64 	%fd47, %fd46;
	fma.rn.f64 	%fd48, %fd41, %fd20, %fd47;
	fma.rn.f64 	%fd49, %fd41, %fd32, %fd48;
	fma.rn.f64 	%fd50, %fd45, %fd20, %fd49;
	mul.rn.f64 	%fd51, %fd38, %fd46;
	neg.f64 	%fd52, %fd51;
	fma.rn.f64 	%fd53, %fd38, %fd46, %fd52;
	fma.rn.f64 	%fd54, %fd38, %fd50, %fd53;
	fma.rn.f64 	%fd55, %fd40, %fd46, %fd54;
	add.f64 	%fd56, %fd51, %fd55;
	sub.f64 	%fd57, %fd51, %fd56;
	add.f64 	%fd58, %fd55, %fd57;
	add.f64 	%fd59, %fd20, %fd56;
	sub.f64 	%fd60, %fd20, %fd59;
	add.f64 	%fd61, %fd56, %fd60;
	add.f64 	%fd62, %fd58, %fd61;
	add.f64 	%fd63, %fd32, %fd62;
	add.f64 	%fd64, %fd59, %fd63;
	sub.f64 	%fd65, %fd59, %fd64;
	add.f64 	%fd66, %fd63, %fd65;
	xor.b32  	%r25, %r48, -2147483648;
	mov.b32 	%r26, 1127219200;
	mov.b64 	%fd67, {%r25, %r26};
	mov.b32 	%r27, -2147483648;
	mov.b64 	%fd68, {%r27, %r26};
	sub.f64 	%fd69, %fd67, %fd68;
	fma.rn.f64 	%fd70, %fd69, 0d3FE62E42FEFA39EF, %fd64;
	fma.rn.f64 	%fd71, %fd69, 0dBFE62E42FEFA39EF, %fd70;
	sub.f64 	%fd72, %fd71, %fd64;
	sub.f64 	%fd73, %fd66, %fd72;
	fma.rn.f64 	%fd74, %fd69, 0d3C7ABC9E3B39803F, %fd73;
	add.f64 	%fd75, %fd70, %fd74;
	sub.f64 	%fd76, %fd70, %fd75;
	add.f64 	%fd77, %fd74, %fd76;
	mov.f64 	%fd78, 0dC02A000000000000;
	{
	.reg .b32 %temp; 
	mov.b64 	{%temp, %r28}, %fd78;
	}
	{
	.reg .b32 %temp; 
	mov.b64 	{%r29, %temp}, %fd78;
	}
	shl.b32 	%r30, %r28, 1;
	setp.gt.u32 	%p3, %r30, -33554433;
	and.b32  	%r31, %r28, -15728641;
	selp.b32 	%r32, %r31, %r28, %p3;
	mov.b64 	%fd79, {%r29, %r32};
	mul.rn.f64 	%fd80, %fd75, %fd79;
	neg.f64 	%fd81, %fd80;
	fma.rn.f64 	%fd82, %fd75, %fd79, %fd81;
	fma.rn.f64 	%fd83, %fd77, %fd79, %fd82;
	add.f64 	%fd4, %fd80, %fd83;
	sub.f64 	%fd84, %fd80, %fd4;
	add.f64 	%fd5, %fd83, %fd84;
	fma.rn.f64 	%fd85, %fd4, 0d3FF71547652B82FE, 0d4338000000000000;
	{
	.reg .b32 %temp; 
	mov.b64 	{%r13, %temp}, %fd85;
	}
	mov.f64 	%fd86, 0dC338000000000000;
	add.rn.f64 	%fd87, %fd85, %fd86;
	fma.rn.f64 	%fd88, %fd87, 0dBFE62E42FEFA39EF, %fd4;
	fma.rn.f64 	%fd89, %fd87, 0dBC7ABC9E3B39803F, %fd88;
	fma.rn.f64 	%fd90, %fd89, 0d3E5ADE1569CE2BDF, 0d3E928AF3FCA213EA;
	fma.rn.f64 	%fd91, %fd90, %fd89, 0d3EC71DEE62401315;
	fma.rn.f64 	%fd92, %fd91, %fd89, 0d3EFA01997C89EB71;
	fma.rn.f64 	%fd93, %fd92, %fd89, 0d3F2A01A014761F65;
	fma.rn.f64 	%fd94, %fd93, %fd89, 0d3F56C16C1852B7AF;
	fma.rn.f64 	%fd95, %fd94, %fd89, 0d3F81111111122322;
	fma.rn.f64 	%fd96, %fd95, %fd89, 0d3FA55555555502A1;
	fma.rn.f64 	%fd97, %fd96, %fd89, 0d3FC5555555555511;
	fma.rn.f64 	%fd98, %fd97, %fd89, 0d3FE000000000000B;
	fma.rn.f64 	%fd99, %fd98, %fd89, 0d3FF0000000000000;
	fma.rn.f64 	%fd100, %fd99, %fd89, 0d3FF0000000000000;
	{
	.reg .b32 %temp; 
	mov.b64 	{%r14, %temp}, %fd100;
	}
	{
	.reg .b32 %temp; 
	mov.b64 	{%temp, %r15}, %fd100;
	}
	shl.b32 	%r33, %r13, 20;
	add.s32 	%r34, %r33, %r15;
	mov.b64 	%fd108, {%r14, %r34};
	{
	.reg .b32 %temp; 
	mov.b64 	{%temp, %r35}, %fd4;
	}
	mov.b32 	%f2, %r35;
	abs.f32 	%f1, %f2;
	setp.lt.f32 	%p4, %f1, 0f4086232B;
	@%p4 bra 	$L__BB3_7;
	setp.lt.f64 	%p5, %fd4, 0d0000000000000000;
	add.f64 	%fd101, %fd4, 0d7FF0000000000000;
	selp.f64 	%fd108, 0d0000000000000000, %fd101, %p5;
	setp.geu.f32 	%p6, %f1, 0f40874800;
	@%p6 bra 	$L__BB3_7;
	shr.u32 	%r36, %r13, 31;
	add.s32 	%r37, %r13, %r36;
	shr.s32 	%r38, %r37, 1;
	shl.b32 	%r39, %r38, 20;
	add.s32 	%r40, %r15, %r39;
	mov.b64 	%fd102, {%r14, %r40};
	sub.s32 	%r41, %r13, %r38;
	shl.b32 	%r42, %r41, 20;
	add.s32 	%r43, %r42, 1072693248;
	mov.b32 	%r44, 0;
	mov.b64 	%fd103, {%r44, %r43};
	mul.f64 	%fd108, %fd103, %fd102;
$L__BB3_7:
	abs.f64 	%fd104, %fd108;
	setp.eq.f64 	%p7, %fd104, 0d7FF0000000000000;
	fma.rn.f64 	%fd105, %fd108, %fd5, %fd108;
	selp.f64 	%fd106, %fd108, %fd105, %p7;
	st.param.f64 	[func_retval0], %fd106;
	ret;

}


// ===== COMPILED SASS (sm_100) =====

	.target	sm_100

	.elftype	@"ET_EXEC"


//--------------------- .note.nv.tkinfo           --------------------------
	.section	.note.nv.tkinfo,"",@"SHT_NOTE"
	.sectionflags	@"SHF_NOTE_NV_TKINFO"
	.tkinfo
        /*0018*/ 	.word	0x00000002
        /*0030*/ 	.string	""
        /*0030*/ 	.string	"ptxas"
        /*0030*/ 	.string	"Cuda compilation tools, release 13.0, V13.0.88"
        /*0030*/ 	.string	"Build cuda_13.0.r13.0/compiler.36424714_0"
        /*0030*/ 	.string	"-arch sm_100 -m 64 "



//--------------------- .note.nv.cuinfo           --------------------------
	.section	.note.nv.cuinfo,"",@"SHT_NOTE"
	.sectionflags	@"SHF_NOTE_NV_CUINFO"
        /*0018*/ 	.short	0x0002
        /*001a*/ 	.short	0x0064
        /*001c*/ 	.short	0x0082
	.zero		2


//--------------------- .nv.info                  --------------------------
	.section	.nv.info,"",@"SHT_CUDA_INFO"
	.align	4


	//----- nvinfo : EIATTR_REGCOUNT
	.align		4
        /*0000*/ 	.byte	0x04, 0x2f
        /*0002*/ 	.short	(.L_10 - .L_9)
	.align		4
.L_9:
        /*0004*/ 	.word	index@(_Z19setup_random_kernelP17curandStateXORWOW)
        /*0008*/ 	.word	0x0000001f


	//----- nvinfo : EIATTR_FRAME_SIZE
	.align		4
.L_10:
        /*000c*/ 	.byte	0x04, 0x11
        /*000e*/ 	.short	(.L_12 - .L_11)
	.align		4
.L_11:
        /*0010*/ 	.word	index@(_Z19setup_random_kernelP17curandStateXORWOW)
        /*0014*/ 	.word	0x00000000


	//----- nvinfo : EIATTR_REGCOUNT
	.align		4
.L_12:
        /*0018*/ 	.byte	0x04, 0x2f
        /*001a*/ 	.short	(.L_14 - .L_13)
	.align		4
.L_13:
        /*001c*/ 	.word	index@(_Z11inizializzaPdS_)
        /*0020*/ 	.word	0x0000000c


	//----- nvinfo : EIATTR_FRAME_SIZE
	.align		4
.L_14:
        /*0024*/ 	.byte	0x04, 0x11
        /*0026*/ 	.short	(.L_16 - .L_15)
	.align		4
.L_15:
        /*0028*/ 	.word	index@(_Z11inizializzaPdS_)
        /*002c*/ 	.word	0x00000000


	//----- nvinfo : EIATTR_REGCOUNT
	.align		4
.L_16:
        /*0030*/ 	.byte	0x04, 0x2f
        /*0032*/ 	.short	(.L_18 - .L_17)
	.align		4
.L_17:
        /*0034*/ 	.word	index@(_Z6evolviP17curandStateXORWOWPdS1_S1_d)
        /*0038*/ 	.word	0x0000001e


	//----- nvinfo : EIATTR_FRAME_SIZE
	.align		4
.L_18:
        /*003c*/ 	.byte	0x04, 0x11
        /*003e*/ 	.short	(.L_20 - .L_19)
	.align		4
.L_19:
        /*0040*/ 	.word	index@($_Z6evolviP17curandStateXORWOWPdS1_S1_d$__internal_accurate_pow)
        /*0044*/ 	.word	0x00000000


	//----- nvinfo : EIATTR_FRAME_SIZE
	.align		4
.L_20:
        /*0048*/ 	.byte	0x04, 0x11
        /*004a*/ 	.short	(.L_22 - .L_21)
	.align		4
.L_21:
        /*004c*/ 	.word	index@($__internal_1_$__cuda_sm20_sqrt_rn_f32_slowpath)
        /*0050*/ 	.word	0x00000000


	//----- nvinfo : EIATTR_FRAME_SIZE
	.align		4
.L_22:
        /*0054*/ 	.byte	0x04, 0x11
        /*0056*/ 	.short	(.L_24 - .L_23)
	.align		4
.L_23:
        /*0058*/ 	.word	index@($__internal_0_$__cuda_sm20_dsqrt_rn_f64_mediumpath_v1)
        /*005c*/ 	.word	0x00000000


	//----- nvinfo : EIATTR_FRAME_SIZE
	.align		4
.L_24:
        /*0060*/ 	.byte	0x04, 0x11
        /*0062*/ 	.short	(.L_26 - .L_25)
	.align		4
.L_25:
        /*0064*/ 	.word	index@(_Z6evolviP17curandStateXORWOWPdS1_S1_d)
        /*0068*/ 	.word	0x00000000


	//----- nvinfo : EIATTR_MIN_STACK_SIZE
	.align		4
.L_26:
        /*006c*/ 	.byte	0x04, 0x12
        /*006e*/ 	.short	(.L_28 - .L_27)
	.align		4
.L_27:
        /*0070*/ 	.word	index@(_Z6evolviP17curandStateXORWOWPdS1_S1_d)
        /*0074*/ 	.word	0x00000000


	//----- nvinfo : EIATTR_MIN_STACK_SIZE
	.align		4
.L_28:
        /*0078*/ 	.byte	0x04, 0x12
        /*007a*/ 	.short	(.L_30 - .L_29)
	.align		4
.L_29:
        /*007c*/ 	.word	index@(_Z11inizializzaPdS_)
        /*0080*/ 	.word	0x00000000


	//----- nvinfo : EIATTR_MIN_STACK_SIZE
	.align		4
.L_30:
        /*0084*/ 	.byte	0x04, 0x12
        /*0086*/ 	.short	(.L_32 - .L_31)
	.align		4
.L_31:
        /*0088*/ 	.word	index@(_Z19setup_random_kernelP17curandStateXORWOW)
        /*008c*/ 	.word	0x00000000
.L_32:


//--------------------- .nv.compat                --------------------------
	.section	.nv.compat,"",@"SHT_CUDA_COMPAT_INFO"
	.align	4
        /*0000*/ 	.byte	0x02, 0x09, 0x00, 0x00, 0x02, 0x02, 0x01, 0x00, 0x02, 0x05, 0x05, 0x00, 0x03, 0x07, 0x01, 0x01
        /*0010*/ 	.byte	0x02, 0x03, 0x00, 0x00, 0x02, 0x06, 0x01, 0x00, 0x04, 0x0b, 0x08, 0x00, 0x01, 0x00, 0x00, 0x00
        /*0020*/ 	.byte	0x00, 0x00, 0x00, 0x00


//--------------------- .nv.info._Z6evolviP17curandStateXORWOWPdS1_S1_d --------------------------
	.section	.nv.info._Z6evolviP17curandStateXORWOWPdS1_S1_d,"",@"SHT_CUDA_INFO"
	.sectionflags	@""
	.align	4


	//----- nvinfo : EIATTR_CUDA_API_VERSION
	.align		4
        /*0000*/ 	.byte	0x04, 0x37
        /*0002*/ 	.short	(.L_34 - .L_33)
.L_33:
        /*0004*/ 	.word	0x00000082


	//----- nvinfo : EIATTR_KPARAM_INFO
	.align		4
.L_34:
        /*0008*/ 	.byte	0x04, 0x17
        /*000a*/ 	.short	(.L_36 - .L_35)
.L_35:
        /*000c*/ 	.word	0x00000000
        /*0010*/ 	.short	0x0004
        /*0012*/ 	.short	0x0020
        /*0014*/ 	.byte	0x00, 0xf0, 0x21, 0x00


	//----- nvinfo : EIATTR_KPARAM_INFO
	.align		4
.L_36:
        /*0018*/ 	.byte	0x04, 0x17
        /*001a*/ 	.short	(.L_38 - .L_37)
.L_37:
        /*001c*/ 	.word	0x00000000
        /*0020*/ 	.short	0x0003
        /*0022*/ 	.short	0x0018
        /*0024*/ 	.byte	0x00, 0xf5, 0x21, 0x00


	//----- nvinfo : EIATTR_KPARAM_INFO
	.align		4
.L_38:
        /*0028*/ 	.byte	0x04, 0x17
        /*002a*/ 	.short	(.L_40 - .L_39)
.L_39:
        /*002c*/ 	.word	0x00000000
        /*0030*/ 	.short	0x0002
        /*0032*/ 	.short	0x0010
        /*0034*/ 	.byte	0x00, 0xf5, 0x21, 0x00


	//----- nvinfo : EIATTR_KPARAM_INFO
	.align		4
.L_40:
        /*0038*/ 	.byte	0x04, 0x17
        /*003a*/ 	.short	(.L_42 - .L_41)
.L_41:
        /*003c*/ 	.word	0x00000000
        /*0040*/ 	.short	0x0001
        /*0042*/ 	.short	0x0008
        /*0044*/ 	.byte	0x00, 0xf5, 0x21, 0x00


	//----- nvinfo : EIATTR_KPARAM_INFO
	.align		4
.L_42:
        /*0048*/ 	.byte	0x04, 0x17
        /*004a*/ 	.short	(.L_44 - .L_43)
.L_43:
        /*004c*/ 	.word	0x00000000
        /*0050*/ 	.short	0x0000
        /*0052*/ 	.short	0x0000
        /*0054*/ 	.byte	0x00, 0xf5, 0x21, 0x00


	//----- nvinfo : EIATTR_SPARSE_MMA_MASK
	.align		4
.L_44:
        /*0058*/ 	.byte	0x03, 0x50
        /*005a*/ 	.short	0x0000


	//----- nvinfo : EIATTR_MAXREG_COUNT
	.align		4
        /*005c*/ 	.byte	0x03, 0x1b
        /*005e*/ 	.short	0x00ff


	//----- nvinfo : EIATTR_MERCURY_ISA_VERSION
	.align		4
        /*0060*/ 	.byte	0x03, 0x5f
        /*0062*/ 	.short	0x0101


	//----- nvinfo : EIATTR_VRC_CTA_INIT_COUNT
	.align		4
        /*0064*/ 	.byte	0x02, 0x4a
	.zero		1
	.zero		1


	//----- nvinfo : EIATTR_EXIT_INSTR_OFFSETS
	.align		4
        /*0068*/ 	.byte	0x04, 0x1c
        /*006a*/ 	.short	(.L_46 - .L_45)


	//   ....[0]....
.L_45:
        /*006c*/ 	.word	0x00000ad0


	//   ....[1]....
        /*0070*/ 	.word	0x00000af0


	//   ....[2]....
        /*0074*/ 	.word	0x00000b20


	//----- nvinfo : EIATTR_CRS_STACK_SIZE
	.align		4
.L_46:
        /*0078*/ 	.byte	0x04, 0x1e
        /*007a*/ 	.short	(.L_48 - .L_47)
.L_47:
        /*007c*/ 	.word	0x00000000


	//----- nvinfo : EIATTR_CBANK_PARAM_SIZE
	.align		4
.L_48:
        /*0080*/ 	.byte	0x03, 0x19
        /*0082*/ 	.short	0x0028


	//----- nvinfo : EIATTR_PARAM_CBANK
	.align		4
        /*0084*/ 	.byte	0x04, 0x0a
        /*0086*/ 	.short	(.L_50 - .L_49)
	.align		4
.L_49:
        /*0088*/ 	.word	index@(.nv.constant0._Z6evolviP17curandStateXORWOWPdS1_S1_d)
        /*008c*/ 	.short	0x0380
        /*008e*/ 	.short	0x0028


	//----- nvinfo : EIATTR_SW_WAR
	.align		4
.L_50:
        /*0090*/ 	.byte	0x04, 0x36
        /*0092*/ 	.short	(.L_52 - .L_51)
.L_51:
        /*0094*/ 	.word	0x00000008
.L_52:


//--------------------- .nv.info._Z11inizializzaPdS_ --------------------------
	.section	.nv.info._Z11inizializzaPdS_,"",@"SHT_CUDA_INFO"
	.sectionflags	@""
	.align	4


	//----- nvinfo : EIATTR_CUDA_API_VERSION
	.align		4
        /*0000*/ 	.byte	0x04, 0x37
        /*0002*/ 	.short	(.L_54 - .L_53)
.L_53:
        /*0004*/ 	.word	0x00000082


	//----- nvinfo : EIATTR_KPARAM_INFO
	.align		4
.L_54:
        /*0008*/ 	.byte	0x04, 0x17
        /*000a*/ 	.short	(.L_56 - .L_55)
.L_55:
        /*000c*/ 	.word	0x00000000
        /*0010*/ 	.short	0x0001
        /*0012*/ 	.short	0x0008
        /*0014*/ 	.byte	0x00, 0xf5, 0x21, 0x00


	//----- nvinfo : EIATTR_KPARAM_INFO
	.align		4
.L_56:
        /*0018*/ 	.byte	0x04, 0x17
        /*001a*/ 	.short	(.L_58 - .L_57)
.L_57:
        /*001c*/ 	.word	0x00000000
        /*0020*/ 	.short	0x0000
        /*0022*/ 	.short	0x0000
        /*0024*/ 	.byte	0x00, 0xf5, 0x21, 0x00


	//----- nvinfo : EIATTR_SPARSE_MMA_MASK
	.align		4
.L_58:
        /*0028*/ 	.byte	0x03, 0x50
        /*002a*/ 	.short	0x0000


	//----- nvinfo : EIATTR_MAXREG_COUNT
	.align		4
        /*002c*/ 	.byte	0x03, 0x1b
        /*002e*/ 	.short	0x00ff


	//----- nvinfo : EIATTR_MERCURY_ISA_VERSION
	.align		4
        /*0030*/ 	.byte	0x03, 0x5f
        /*0032*/ 	.short	0x0101


	//----- nvinfo : EIATTR_VRC_CTA_INIT_COUNT
	.align		4
        /*0034*/ 	.byte	0x02, 0x4a
	.zero		1
	.zero		1


	//----- nvinfo : EIATTR_EXIT_INSTR_OFFSETS
	.align		4
        /*0038*/ 	.byte	0x04, 0x1c
        /*003a*/ 	.short	(.L_60 - .L_59)


	//   ....[0]....
.L_59:
        /*003c*/ 	.word	0x00000100


	//----- nvinfo : EIATTR_CBANK_PARAM_SIZE
	.align		4
.L_60:
        /*0040*/ 	.byte	0x03, 0x19
        /*0042*/ 	.short	0x0010


	//----- nvinfo : EIATTR_PARAM_CBANK
	.align		4
        /*0044*/ 	.byte	0x04, 0x0a
        /*0046*/ 	.short	(.L_62 - .L_61)
	.align		4
.L_61:
        /*0048*/ 	.word	index@(.nv.constant0._Z11inizializzaPdS_)
        /*004c*/ 	.short	0x0380
        /*004e*/ 	.short	0x0010


	//----- nvinfo : EIATTR_SW_WAR
	.align		4
.L_62:
        /*0050*/ 	.byte	0x04, 0x36
        /*0052*/ 	.short	(.L_64 - .L_63)
.L_63:
        /*0054*/ 	.word	0x00000008
.L_64:


//--------------------- .nv.info._Z19setup_random_kernelP17curandStateXORWOW --------------------------
	.section	.nv.info._Z19setup_random_kernelP17curandStateXORWOW,"",@"SHT_CUDA_INFO"
	.sectionflags	@""
	.align	4


	//----- nvinfo : EIATTR_CUDA_API_VERSION
	.align		4
        /*0000*/ 	.byte	0x04, 0x37
        /*0002*/ 	.short	(.L_66 - .L_65)
.L_65:
        /*0004*/ 	.word	0x00000082


	//----- nvinfo : EIATTR_KPARAM_INFO
	.align		4
.L_66:
        /*0008*/ 	.byte	0x04, 0x17
        /*000a*/ 	.short	(.L_68 - .L_67)
.L_67:
        /*000c*/ 	.word	0x00000000
        /*0010*/ 	.short	0x0000
        /*0012*/ 	.short	0x0000
        /*0014*/ 	.byte	0x00, 0xf5, 0x21, 0x00


	//----- nvinfo : EIATTR_SPARSE_MMA_MASK
	.align		4
.L_68:
        /*0018*/ 	.byte	0x03, 0x50
        /*001a*/ 	.short	0x0000


	//----- nvinfo : EIATTR_MAXREG_COUNT
	.align		4
        /*001c*/ 	.byte	0x03, 0x1b
        /*001e*/ 	.short	0x00ff


	//----- nvinfo : EIATTR_MERCURY_ISA_VERSION
	.align		4
        /*0020*/ 	.byte	0x03, 0x5f
        /*0022*/ 	.short	0x0101


	//----- nvinfo : EIATTR_VRC_CTA_INIT_COUNT
	.align		4
        /*0024*/ 	.byte	0x02, 0x4a
	.zero		1
	.zero		1


	//----- nvinfo : EIATTR_EXIT_INSTR_OFFSETS
	.align		4
        /*0028*/ 	.byte	0x04, 0x1c
        /*002a*/ 	.short	(.L_70 - .L_69)


	//   ....[0]....
.L_69:
        /*002c*/ 	.word	0x00000e80


	//----- nvinfo : EIATTR_CRS_STACK_SIZE
	.align		4
.L_70:
        /*0030*/ 	.byte	0x04, 0x1e
        /*0032*/ 	.short	(.L_72 - .L_71)
.L_71:
        /*0034*/ 	.word	0x00000000


	//----- nvinfo : EIATTR_CBANK_PARAM_SIZE
	.align		4
.L_72:
        /*0038*/ 	.byte	0x03, 0x19
        /*003a*/ 	.short	0x0008


	//----- nvinfo : EIATTR_PARAM_CBANK
	.align		4
        /*003c*/ 	.byte	0x04, 0x0a
        /*003e*/ 	.short	(.L_74 - .L_73)
	.align		4
.L_73:
        /*0040*/ 	.word	index@(.nv.constant0._Z19setup_random_kernelP17curandStateXORWOW)
        /*0044*/ 	.short	0x0380
        /*0046*/ 	.short	0x0008


	//----- nvinfo : EIATTR_SW_WAR
	.align		4
.L_74:
        /*0048*/ 	.byte	0x04, 0x36
        /*004a*/ 	.short	(.L_76 - .L_75)
.L_75:
        /*004c*/ 	.word	0x00000008
.L_76:


//--------------------- .nv.callgraph             --------------------------
	.section	.nv.callgraph,"",@"SHT_CUDA_CALLGRAPH"
	.align	4
	.sectionentsize	8
	.align		4
        /*0000*/ 	.word	0x00000000
	.align		4
        /*0004*/ 	.word	0xffffffff
	.align		4
        /*0008*/ 	.word	0x00000000
	.align		4
        /*000c*/ 	.word	0xfffffffe
	.align		4
        /*0010*/ 	.word	0x00000000
	.align		4
        /*0014*/ 	.word	0xfffffffd
	.align		4
        /*0018*/ 	.word	0x00000000
	.align		4
        /*001c*/ 	.word	0xfffffffc


//--------------------- .nv.constant4             --------------------------
	.section	.nv.constant4,"a",@progbits
	.align	8
	.align		8
.nv.constant4:
        /*0000*/ 	.dword	precalc_xorwow_matrix
	.align		8
        /*0008*/ 	.dword	precalc_xorwow_offset_matrix
	.align		8
        /*0010*/ 	.dword	mrg32k3aM1
	.align		8
        /*0018*/ 	.dword	mrg32k3aM2
	.align		8
        /*0020*/ 	.dword	mrg32k3aM1SubSeq
	.align		8
        /*0028*/ 	.dword	mrg32k3aM2SubSeq
	.align		8
        /*0030*/ 	.dword	mrg32k3aM1Seq
	.align		8
        /*0038*/ 	.dword	mrg32k3aM2Seq


//--------------------- .nv.constant3             --------------------------
	.section	.nv.constant3,"a",@progbits
	.align	8
.nv.constant3:
	.type		__cr_lgamma_table,@object
	.size		__cr_lgamma_table,(.L_8 - __cr_lgamma_table)
__cr_lgamma_table:
        /*0000*/ 	.byte	0x00, 0x00, 0x00, 0x00, 0x00, 0x00, 0x00, 0x00, 0x00, 0x00, 0x00, 0x00, 0x00, 0x00, 0x00, 0x00
        /*0010*/ 	.byte	0xef, 0x39, 0xfa, 0xfe, 0x42, 0x2e, 0xe6, 0x3f, 0x02, 0x20, 0x2a, 0xfa, 0x0b, 0xab, 0xfc, 0x3f
        /*0020*/ 	.byte	0xf9, 0x2c, 0x92, 0x7c, 0xa7, 0x6c, 0x09, 0x40, 0xc9, 0x79, 0x44, 0x3c, 0x64, 0x26, 0x13, 0x40
        /*0030*/ 	.byte	0xca, 0x01, 0xcf, 0x3a, 0x27, 0x51, 0x1a, 0x40, 0x30, 0xcc, 0x2d, 0xf3, 0xe1, 0x0c, 0x21, 0x40
        /*0040*/ 	.byte	0x0d, 0xb7, 0xfc, 0x82, 0x8e, 0x35, 0x25, 0x40
.L_8:


//--------------------- .text._Z6evolviP17curandStateXORWOWPdS1_S1_d --------------------------
	.section	.text._Z6evolviP17curandStateXORWOWPdS1_S1_d,"ax",@progbits
	.align	128
        .global         _Z6evolviP17curandStateXORWOWPdS1_S1_d
        .type           _Z6evolviP17curandStateXORWOWPdS1_S1_d,@function
        .size           _Z6evolviP17curandStateXORWOWPdS1_S1_d,(.L_x_28 - _Z6evolviP17curandStateXORWOWPdS1_S1_d)
        .other          _Z6evolviP17curandStateXORWOWPdS1_S1_d,@"STO_CUDA_ENTRY STV_DEFAULT"
_Z6evolviP17curandStateXORWOWPdS1_S1_d:
.text._Z6evolviP17curandStateXORWOWPdS1_S1_d:
[----:B------:R-:W-:Y:S01]  /*0000*/  LDC R1, c[0x0][0x37c] ;  /* 0x0000df00ff017b82 */ /* 0x000fe20000000800 */
[----:B------:R-:W0:Y:S07]  /*0010*/  S2R R2, SR_TID.X ;  /* 0x0000000000027919 */ /* 0x000e2e0000002100 */
[----:B------:R-:W0:Y:S01]  /*0020*/  S2UR UR4, SR_CTAID.X ;  /* 0x00000000000479c3 */ /* 0x000e220000002500 */
[----:B------:R-:W1:Y:S07]  /*0030*/  LDCU.64 UR6, c[0x0][0x358] ;  /* 0x00006b00ff0677ac */ /* 0x000e6e0008000a00 */
[----:B------:R-:W0:Y:S08]  /*0040*/  LDC R3, c[0x0][0x360] ;  /* 0x0000d800ff037b82 */ /* 0x000e300000000800 */
[----:B------:R-:W2:Y:S01]  /*0050*/  LDC.64 R4, c[0x0][0x380] ;  /* 0x0000e000ff047b82 */ /* 0x000ea20000000a00 */
[----:B0-----:R-:W-:-:S04]  /*0060*/  IMAD R2, R3, UR4, R2 ;  /* 0x0000000403027c24 */ /* 0x001fc8000f8e0202 */
[----:B--2---:R-:W-:-:S05]  /*0070*/  IMAD.WIDE R4, R2, 0x30, R4 ;  /* 0x0000003002047825 */ /* 0x004fca00078e0204 */
[----:B-1----:R-:W2:Y:S01]  /*0080*/  LDG.E R0, desc[UR6][R4.64+0x18] ;  /* 0x0000180604007981 */ /* 0x002ea2000c1e1900 */
[----:B------:R-:W-:Y:S01]  /*0090*/  BSSY.RECONVERGENT B0, `(.L_x_0) ;  /* 0x0000052000007945 */ /* 0x000fe20003800200 */
[----:B--2---:R-:W-:-:S13]  /*00a0*/  ISETP.NE.AND P0, PT, R0, 0x1, PT ;  /* 0x000000010000780c */ /* 0x004fda0003f05270 */
[----:B------:R-:W-:Y:S05]  /*00b0*/  @!P0 BRA `(.L_x_1) ;  /* 0x0000000400348947 */ /* 0x000fea0003800000 */
[----:B------:R-:W2:Y:S04]  /*00c0*/  LDG.E.64 R6, desc[UR6][R4.64] ;  /* 0x0000000604067981 */ /* 0x000ea8000c1e1b00 */
[----:B------:R-:W3:Y:S04]  /*00d0*/  LDG.E.64 R8, desc[UR6][R4.64+0x10] ;  /* 0x0000100604087981 */ /* 0x000ee8000c1e1b00 */
[----:B------:R-:W4:Y:S01]  /*00e0*/  LDG.E.64 R10, desc[UR6][R4.64+0x8] ;  /* 0x00000806040a7981 */ /* 0x000f22000c1e1b00 */
[----:B------:R-:W-:Y:S01]  /*00f0*/  MOV R14, 0x3e055027 ;  /* 0x3e055027000e7802 */ /* 0x000fe20000000f00 */
[----:B------:R-:W-:Y:S01]  /*0100*/  BSSY.RECONVERGENT B1, `(.L_x_2) ;  /* 0x000003f000017945 */ /* 0x000fe20003800200 */
[----:B--2---:R-:W-:-:S04]  /*0110*/  SHF.R.U32.HI R0, RZ, 0x2, R7 ;  /* 0x00000002ff007819 */ /* 0x004fc80000011607 */
[----:B------:R-:W-:Y:S01]  /*0120*/  LOP3.LUT R0, R0, R7, RZ, 0x3c, !PT ;  /* 0x0000000700007212 */ /* 0x000fe200078e3cff */
[----:B---3--:R-:W-:Y:S01]  /*0130*/  IMAD.SHL.U32 R3, R9, 0x10, RZ ;  /* 0x0000001009037824 */ /* 0x008fe200078e00ff */
[----:B------:R0:W-:Y:S03]  /*0140*/  STG.E.64 desc[UR6][R4.64+0x8], R8 ;  /* 0x0000080804007986 */ /* 0x0001e6000c101b06 */
[----:B------:R-:W-:-:S05]  /*0150*/  IMAD.SHL.U32 R7, R0, 0x2, RZ ;  /* 0x0000000200077824 */ /* 0x000fca00078e00ff */
[----:B------:R-:W-:Y:S01]  /*0160*/  LOP3.LUT R12, R0, R7, R3, 0x96, !PT ;  /* 0x00000007000c7212 */ /* 0x000fe200078e9603 */
[----:B------:R-:W-:-:S03]  /*0170*/  HFMA2 R3, -RZ, RZ, 0.1171875, 0 ;  /* 0x2f800000ff037431 */ /* 0x000fc600000001ff */
[----:B------:R-:W-:-:S04]  /*0180*/  LOP3.LUT R12, R12, R9, RZ, 0x3c, !PT ;  /* 0x000000090c0c7212 */ /* 0x000fc800078e3cff */
[----:B------:R-:W-:-:S04]  /*0190*/  IADD3 R0, PT, PT, R6, 0x587c5, R12 ;  /* 0x000587c506007810 */ /* 0x000fc80007ffe00c */
[----:B------:R-:W-:-:S05]  /*01a0*/  I2FP.F32.U32 R0, R0 ;  /* 0x0000000000007245 */ /* 0x000fca0000201000 */
[----:B------:R-:W-:-:S05]  /*01b0*/  FFMA R0, R0, R3, 1.1641532182693481445e-10 ;  /* 0x2f00000000007423 */ /* 0x000fca0000000003 */
[----:B------:R-:W-:-:S04]  /*01c0*/  FSETP.GEU.AND P0, PT, R0, 1.175494350822287508e-38, PT ;  /* 0x008000000000780b */ /* 0x000fc80003f0e000 */
[----:B------:R-:W-:-:S09]  /*01d0*/  FSEL R7, RZ, -23, P0 ;  /* 0xc1b80000ff077808 */ /* 0x000fd20000000000 */
[----:B------:R-:W-:-:S04]  /*01e0*/  @!P0 FMUL R0, R0, 8388608 ;  /* 0x4b00000000008820 */ /* 0x000fc80000400000 */
[C---:B------:R-:W-:Y:S01]  /*01f0*/  VIADD R3, R0.reuse, 0xc0d55555 ;  /* 0xc0d5555500037836 */ /* 0x040fe20000000000 */
[----:B------:R-:W-:-:S04]  /*0200*/  ISETP.GT.U32.AND P0, PT, R0, 0x7f7fffff, PT ;  /* 0x7f7fffff0000780c */ /* 0x000fc80003f04070 */
[----:B------:R-:W-:-:S05]  /*0210*/  LOP3.LUT R13, R3, 0xff800000, RZ, 0xc0, !PT ;  /* 0xff800000030d7812 */ /* 0x000fca00078ec0ff */
[----:B------:R-:W-:-:S04]  /*0220*/  IMAD.IADD R3, R0, 0x1, -R13 ;  /* 0x0000000100037824 */ /* 0x000fc800078e0a0d */
[----:B------:R-:W-:Y:S01]  /*0230*/  FADD R15, R3, -1 ;  /* 0xbf800000030f7421 */ /* 0x000fe20000000000 */
[----:B----4-:R-:W-:-:S03]  /*0240*/  SHF.R.U32.HI R3, RZ, 0x2, R10 ;  /* 0x00000002ff037819 */ /* 0x010fc6000001160a */
[----:B------:R-:W-:Y:S01]  /*0250*/  FFMA R14, R15, -R14, 0.14084610342979431152 ;  /* 0x3e1039f60f0e7423 */ /* 0x000fe2000000080e */
[----:B------:R-:W-:Y:S01]  /*0260*/  LOP3.LUT R3, R3, R10, RZ, 0x3c, !PT ;  /* 0x0000000a03037212 */ /* 0x000fe200078e3cff */
[----:B------:R-:W-:Y:S02]  /*0270*/  IMAD.SHL.U32 R10, R12, 0x10, RZ ;  /* 0x000000100c0a7824 */ /* 0x000fe400078e00ff */
[----:B------:R-:W-:-:S04]  /*0280*/  FFMA R14, R15, R14, -0.12148627638816833496 ;  /* 0xbdf8cdcc0f0e7423 */ /* 0x000fc8000000000e */
[----:B------:R-:W-:-:S04]  /*0290*/  FFMA R14, R15, R14, 0.13980610668659210205 ;  /* 0x3e0f29550f0e7423 */ /* 0x000fc8000000000e */
[----:B------:R-:W-:-:S04]  /*02a0*/  FFMA R14, R15, R14, -0.16684235632419586182 ;  /* 0xbe2ad8b90f0e7423 */ /* 0x000fc8000000000e */
[----:B------:R-:W-:-:S04]  /*02b0*/  FFMA R14, R15, R14, 0.20012299716472625732 ;  /* 0x3e4ced0b0f0e7423 */ /* 0x000fc8000000000e */
[----:B------:R-:W-:-:S04]  /*02c0*/  FFMA R14, R15, R14, -0.24999669194221496582 ;  /* 0xbe7fff220f0e7423 */ /* 0x000fc8000000000e */
[----:B------:R-:W-:-:S04]  /*02d0*/  FFMA R14, R15, R14, 0.33333182334899902344 ;  /* 0x3eaaaa780f0e7423 */ /* 0x000fc8000000000e */
[C---:B------:R-:W-:Y:S01]  /*02e0*/  FFMA R16, R15.reuse, R14, -0.5 ;  /* 0xbf0000000f107423 */ /* 0x040fe2000000000e */
[----:B------:R-:W-:Y:S02]  /*02f0*/  I2FP.F32.S32 R14, R13 ;  /* 0x0000000d000e7245 */ /* 0x000fe40000201400 */
[----:B------:R-:W-:Y:S01]  /*0300*/  MOV R13, 0x7f800000 ;  /* 0x7f800000000d7802 */ /* 0x000fe20000000f00 */
[----:B------:R-:W-:Y:S02]  /*0310*/  FMUL R16, R15, R16 ;  /* 0x000000100f107220 */ /* 0x000fe40000400000 */
[----:B------:R-:W-:Y:S01]  /*0320*/  FFMA R14, R14, 1.1920928955078125e-07, R7 ;  /* 0x340000000e0e7823 */ /* 0x000fe20000000007 */
[----:B------:R-:W-:Y:S02]  /*0330*/  IMAD.SHL.U32 R7, R3, 0x2, RZ ;  /* 0x0000000203077824 */ /* 0x000fe400078e00ff */
[----:B------:R-:W-:-:S04]  /*0340*/  FFMA R15, R15, R16, R15 ;  /* 0x000000100f0f7223 */ /* 0x000fc8000000000f */
[----:B------:R-:W-:Y:S01]  /*0350*/  FFMA R14, R14, 0.69314718246459960938, R15 ;  /* 0x3f3172180e0e7823 */ /* 0x000fe2000000000f */
[----:B------:R-:W-:Y:S01]  /*0360*/  @P0 FFMA R14, R0, R13, +INF ;  /* 0x7f800000000e0423 */ /* 0x000fe2000000000d */
[----:B------:R-:W-:Y:S01]  /*0370*/  LOP3.LUT R7, R3, R7, R10, 0x96, !PT ;  /* 0x0000000703077212 */ /* 0x000fe200078e960a */
[----:B------:R-:W-:Y:S01]  /*0380*/  VIADD R10, R6, 0xb0f8a ;  /* 0x000b0f8a060a7836 */ /* 0x000fe20000000000 */
[----:B------:R-:W-:Y:S01]  /*0390*/  FSETP.NEU.AND P0, PT, R0, RZ, PT ;  /* 0x000000ff0000720b */ /* 0x000fe20003f0d000 */
[----:B------:R-:W-:Y:S01]  /*03a0*/  FMUL R14, R14, -2 ;  /* 0xc00000000e0e7820 */ /* 0x000fe20000400000 */
[----:B------:R-:W-:Y:S02]  /*03b0*/  LOP3.LUT R13, R7, R12, RZ, 0x3c, !PT ;  /* 0x0000000c070d7212 */ /* 0x000fe400078e3cff */
[----:B------:R0:W-:Y:S02]  /*03c0*/  STG.E.64 desc[UR6][R4.64], R10 ;  /* 0x0000000a04007986 */ /* 0x0001e4000c101b06 */
[----:B------:R-:W-:-:S02]  /*03d0*/  FSEL R14, R14, +INF , P0 ;  /* 0x7f8000000e0e7808 */ /* 0x000fc40000000000 */
[----:B------:R0:W-:Y:S01]  /*03e0*/  STG.E.64 desc[UR6][R4.64+0x10], R12 ;  /* 0x0000100c04007986 */ /* 0x0001e2000c101b06 */
[----:B------:R-:W-:Y:S01]  /*03f0*/  IADD3 R0, PT, PT, R13, R10, RZ ;  /* 0x0000000a0d007210 */ /* 0x000fe20007ffe0ff */
[----:B------:R0:W1:Y:S01]  /*0400*/  MUFU.RSQ R7, R14 ;  /* 0x0000000e00077308 */ /* 0x0000620000001400 */
[----:B------:R-:W-:Y:S02]  /*0410*/  VIADD R3, R14, 0xf3000000 ;  /* 0xf30000000e037836 */ /* 0x000fe40000000000 */
[----:B------:R-:W-:-:S03]  /*0420*/  I2FP.F32.U32 R0, R0 ;  /* 0x0000000000007245 */ /* 0x000fc60000201000 */
[----:B------:R-:W-:Y:S01]  /*0430*/  ISETP.GT.U32.AND P0, PT, R3, 0x727fffff, PT ;  /* 0x727fffff0300780c */ /* 0x000fe20003f04070 */
[----:B------:R-:W-:-:S04]  /*0440*/  IMAD.MOV.U32 R3, RZ, RZ, 0x30c90fdb ;  /* 0x30c90fdbff037424 */ /* 0x000fc800078e00ff */
[----:B------:R-:W-:-:S08]  /*0450*/  FFMA R3, R0, R3, 7.314590599882819788e-10 ;  /* 0x30490fdb00037423 */ /* 0x000fd00000000003 */
[----:B01----:R-:W-:Y:S05]  /*0460*/  @!P0 BRA `(.L_x_3) ;  /* 0x0000000000108947 */ /* 0x003fea0003800000 */
[----:B------:R-:W-:-:S07]  /*0470*/  MOV R10, 0x490 ;  /* 0x00000490000a7802 */ /* 0x000fce0000000f00 */
[----:B------:R-:W-:Y:S05]  /*0480*/  CALL.REL.NOINC `($__internal_1_$__cuda_sm20_sqrt_rn_f32_slowpath) ;  /* 0x0000000800587944 */ /* 0x000fea0003c00000 */
[----:B------:R-:W-:Y:S01]  /*0490*/  IMAD.MOV.U32 R0, RZ, RZ, R14 ;  /* 0x000000ffff007224 */ /* 0x000fe200078e000e */
[----:B------:R-:W-:Y:S06]  /*04a0*/  BRA `(.L_x_4) ;  /* 0x0000000000107947 */ /* 0x000fec0003800000 */
.L_x_3:
[----:B------:R-:W-:Y:S01]  /*04b0*/  FMUL.FTZ R9, R14, R7 ;  /* 0x000000070e097220 */ /* 0x000fe20000410000 */
[----:B------:R-:W-:-:S03]  /*04c0*/  FMUL.FTZ R7, R7, 0.5 ;  /* 0x3f00000007077820 */ /* 0x000fc60000410000 */
[----:B------:R-:W-:-:S04]  /*04d0*/  FFMA R0, -R9, R9, R14 ;  /* 0x0000000909007223 */ /* 0x000fc8000000010e */
[----:B------:R-:W-:-:S07]  /*04e0*/  FFMA R0, R0, R7, R9 ;  /* 0x0000000700007223 */ /* 0x000fce0000000009 */
.L_x_4:
[----:B------:R-:W-:Y:S05]  /*04f0*/  BSYNC.RECONVERGENT B1 ;  /* 0x0000000000017941 */ /* 0x000fea0003800200 */
.L_x_2:
[----:B------:R-:W-:Y:S01]  /*0500*/  FMUL.RZ R6, R3, 0.15915493667125701904 ;  /* 0x3e22f98303067820 */ /* 0x000fe2000040c000 */
[----:B------:R-:W-:-:S03]  /*0510*/  HFMA2 R9, -RZ, RZ, 0, 5.9604644775390625e-08 ;  /* 0x00000001ff097431 */ /* 0x000fc600000001ff */
[----:B------:R-:W0:Y:S02]  /*0520*/  MUFU.COS R3, R6 ;  /* 0x0000000600037308 */ /* 0x000e240000000000 */
[----:B------:R1:W-:Y:S01]  /*0530*/  STG.E desc[UR6][R4.64+0x18], R9 ;  /* 0x0000180904007986 */ /* 0x0003e2000c101906 */
[----:B0-----:R-:W-:-:S05]  /*0540*/  FMUL R7, R3, R0 ;  /* 0x0000000003077220 */ /* 0x001fca0000400000 */
[----:B------:R-:W0:Y:S01]  /*0550*/  MUFU.SIN R3, R6 ;  /* 0x0000000600037308 */ /* 0x000e220000000400 */
[----:B------:R1:W-:Y:S01]  /*0560*/  STG.E desc[UR6][R4.64+0x20], R7 ;  /* 0x0000200704007986 */ /* 0x0003e2000c101906 */
[----:B0-----:R-:W-:Y:S01]  /*0570*/  FMUL R0, R3, R0 ;  /* 0x0000000003007220 */ /* 0x001fe20000400000 */
[----:B-1----:R-:W-:Y:S06]  /*0580*/  BRA `(.L_x_5) ;  /* 0x0000000000087947 */ /* 0x002fec0003800000 */
.L_x_1:
[----:B------:R0:W5:Y:S04]  /*0590*/  LDG.E R0, desc[UR6][R4.64+0x20] ;  /* 0x0000200604007981 */ /* 0x000168000c1e1900 */
[----:B------:R0:W-:Y:S02]  /*05a0*/  STG.E desc[UR6][R4.64+0x18], RZ ;  /* 0x000018ff04007986 */ /* 0x0001e4000c101906 */
.L_x_5:
[----:B------:R-:W-:Y:S05]  /*05b0*/  BSYNC.RECONVERGENT B0 ;  /* 0x0000000000007941 */ /* 0x000fea0003800200 */
.L_x_0:
[----:B0-----:R-:W0:Y:S01]  /*05c0*/  LDC.64 R4, c[0x0][0x390] ;  /* 0x0000e400ff047b82 */ /* 0x001e220000000a00 */
[----:B------:R-:W1:Y:S07]  /*05d0*/  LDCU UR4, c[0x0][0x3a4] ;  /* 0x00007480ff0477ac */ /* 0x000e6e0008000800 */
[----:B------:R-:W2:Y:S01]  /*05e0*/  LDC.64 R10, c[0x0][0x3a0] ;  /* 0x0000e800ff0a7b82 */ /* 0x000ea20000000a00 */
[----:B0-----:R-:W-:-:S05]  /*05f0*/  IMAD.WIDE R4, R2, 0x8, R4 ;  /* 0x0000000802047825 */ /* 0x001fca00078e0204 */
[----:B------:R-:W3:Y:S01]  /*0600*/  LDG.E.64 R8, desc[UR6][R4.64] ;  /* 0x0000000604087981 */ /* 0x000ee2000c1e1b00 */
[----:B-1----:R-:W0:Y:S01]  /*0610*/  MUFU.RSQ64H R7, UR4 ;  /* 0x0000000400077d08 */ /* 0x002e220008001c00 */
[----:B------:R-:W-:Y:S01]  /*0620*/  UIADD3 UR4, UPT, UPT, UR4, -0x3500000, URZ ;  /* 0xfcb0000004047890 */ /* 0x000fe2000fffe0ff */
[----:B------:R-:W-:Y:S01]  /*0630*/  IMAD.MOV.U32 R14, RZ, RZ, 0x0 ;  /* 0x00000000ff0e7424 */ /* 0x000fe200078e00ff */
[----:B------:R-:W-:Y:S01]  /*0640*/  MOV R15, 0x3fd80000 ;  /* 0x3fd80000000f7802 */ /* 0x000fe20000000f00 */
[----:B------:R-:W-:Y:S01]  /*0650*/  UMOV UR8, 0x667f3bcd ;  /* 0x667f3bcd00087882 */ /* 0x000fe20000000000 */
[----:B------:R-:W-:Y:S01]  /*0660*/  UMOV UR9, 0x3ff6a09e ;  /* 0x3ff6a09e00097882 */ /* 0x000fe20000000000 */
[----:B------:R-:W-:Y:S02]  /*0670*/  UISETP.GE.U32.AND UP0, UPT, UR4, 0x7ca00000, UPT ;  /* 0x7ca000000400788c */ /* 0x000fe4000bf06070 */
[----:B------:R-:W-:-:S06]  /*0680*/  IMAD.U32 R6, RZ, RZ, UR4 ;  /* 0x00000004ff067e24 */ /* 0x000fcc000f8e00ff */
[----:B0-----:R-:W-:-:S08]  /*0690*/  DMUL R12, R6, R6 ;  /* 0x00000006060c7228 */ /* 0x001fd00000000000 */
[----:B--2---:R-:W-:-:S08]  /*06a0*/  DFMA R12, -R12, R10, 1 ;  /* 0x3ff000000c0c742b */ /* 0x004fd0000000010a */
[----:B------:R-:W-:Y:S02]  /*06b0*/  DFMA R14, R12, R14, 0.5 ;  /* 0x3fe000000c0e742b */ /* 0x000fe4000000000e */
[----:B------:R-:W-:Y:S01]  /*06c0*/  DMUL R16, R6, R12 ;  /* 0x0000000c06107228 */ /* 0x000fe20000000000 */
[----:B-----5:R-:W0:Y:S07]  /*06d0*/  F2F.F64.F32 R12, R0 ;  /* 0x00000000000c7310 */ /* 0x020e2e0000201800 */
[----:B------:R-:W-:-:S08]  /*06e0*/  DFMA R14, R14, R16, R6 ;  /* 0x000000100e0e722b */ /* 0x000fd00000000006 */
[----:B------:R-:W-:Y:S02]  /*06f0*/  DMUL R6, R14, R10 ;  /* 0x0000000a0e067228 */ /* 0x000fe40000000000 */
[----:B0-----:R-:W-:Y:S01]  /*0700*/  DMUL R12, R12, UR8 ;  /* 0x000000080c0c7c28 */ /* 0x001fe20008000000 */
[----:B------:R-:W-:Y:S01]  /*0710*/  VIADD R19, R15, 0xfff00000 ;  /* 0xfff000000f137836 */ /* 0x000fe20000000000 */
[----:B------:R-:W-:Y:S01]  /*0720*/  UMOV UR8, 0x6248490f ;  /* 0x6248490f00087882 */ /* 0x000fe20000000000 */
[----:B------:R-:W-:Y:S01]  /*0730*/  IMAD.MOV.U32 R18, RZ, RZ, R14 ;  /* 0x000000ffff127224 */ /* 0x000fe200078e000e */
[----:B------:R-:W-:Y:S02]  /*0740*/  UMOV UR9, 0x3fd43d13 ;  /* 0x3fd43d1300097882 */ /* 0x000fe40000000000 */
[----:B------:R-:W-:Y:S02]  /*0750*/  DFMA R16, R6, -R6, R10 ;  /* 0x800000060610722b */ /* 0x000fe4000000000a */
[----:B---3--:R-:W-:-:S02]  /*0760*/  DFMA R8, -R8, R10, R8 ;  /* 0x0000000a0808722b */ /* 0x008fc40000000108 */
[----:B------:R-:W-:-:S04]  /*0770*/  DMUL R10, R12, UR8 ;  /* 0x000000080c0a7c28 */ /* 0x000fc80008000000 */
[----:B------:R-:W-:Y:S01]  /*0780*/  DFMA R12, R16, R18, R6 ;  /* 0x00000012100c722b */ /* 0x000fe20000000006 */
[----:B------:R-:W-:Y:S10]  /*0790*/  BRA.U !UP0, `(.L_x_6) ;  /* 0x0000000108087547 */ /* 0x000ff4000b800000 */
[----:B------:R-:W-:-:S07]  /*07a0*/  MOV R0, 0x7c0 ;  /* 0x000007c000007802 */ /* 0x000fce0000000f00 */
[----:B------:R-:W-:Y:S05]  /*07b0*/  CALL.REL.NOINC `($__internal_0_$__cuda_sm20_dsqrt_rn_f64_mediumpath_v1) ;  /* 0x0000000000dc7944 */ /* 0x000fea0003c00000 */
.L_x_6:
[----:B------:R-:W0:Y:S01]  /*07c0*/  LDC.64 R6, c[0x0][0x388] ;  /* 0x0000e200ff067b82 */ /* 0x000e220000000a00 */
[----:B------:R-:W-:-:S07]  /*07d0*/  DFMA R10, R10, R12, R8 ;  /* 0x0000000c0a0a722b */ /* 0x000fce0000000008 */
[----:B------:R1:W-:Y:S01]  /*07e0*/  STG.E.64 desc[UR6][R4.64], R10 ;  /* 0x0000000a04007986 */ /* 0x0003e2000c101b06 */
[----:B0-----:R-:W-:-:S05]  /*07f0*/  IMAD.WIDE R6, R2, 0x8, R6 ;  /* 0x0000000802067825 */ /* 0x001fca00078e0206 */
[----:B------:R1:W5:Y:S01]  /*0800*/  LDG.E.64 R8, desc[UR6][R6.64] ;  /* 0x0000000606087981 */ /* 0x000362000c1e1b00 */
[----:B------:R-:W-:Y:S01]  /*0810*/  BSSY.RECONVERGENT B0, `(.L_x_7) ;  /* 0x0000003000007945 */ /* 0x000fe20003800200 */
[----:B------:R-:W-:-:S07]  /*0820*/  MOV R0, 0x840 ;  /* 0x0000084000007802 */ /* 0x000fce0000000f00 */
[----:B-1---5:R-:W-:Y:S05]  /*0830*/  CALL.REL.NOINC `($_Z6evolviP17curandStateXORWOWPdS1_S1_d$__internal_accurate_pow) ;  /* 0x0000000400c47944 */ /* 0x022fea0003c00000 */
[----:B------:R-:W-:Y:S05]  /*0840*/  BSYNC.RECONVERGENT B0 ;  /* 0x0000000000007941 */ /* 0x000fea0003800200 */
.L_x_7:
[C---:B------:R-:W-:Y:S01]  /*0850*/  DADD R12, R8.reuse, -13 ;  /* 0xc02a0000080c7429 */ /* 0x040fe20000000000 */
[----:B------:R-:W0:Y:S01]  /*0860*/  LDC.64 R10, c[0x0][0x398] ;  /* 0x0000e600ff0a7b82 */ /* 0x000e220000000a00 */
[----:B------:R-:W-:Y:S01]  /*0870*/  DSETP.NEU.AND P1, PT, R8, RZ, PT ;  /* 0x000000ff0800722a */ /* 0x000fe20003f2d000 */
[----:B------:R-:W-:Y:S01]  /*0880*/  MOV R14, R3 ;  /* 0x00000003000e7202 */ /* 0x000fe20000000f00 */
[----:B------:R-:W-:Y:S01]  /*0890*/  IMAD.MOV.U32 R15, RZ, RZ, R16 ;  /* 0x000000ffff0f7224 */ /* 0x000fe200078e0010 */
[----:B------:R-:W-:Y:S01]  /*08a0*/  ISETP.GE.AND P0, PT, R9, RZ, PT ;  /* 0x000000ff0900720c */ /* 0x000fe20003f06270 */
[----:B------:R-:W-:Y:S04]  /*08b0*/  BSSY.RECONVERGENT B0, `(.L_x_8) ;  /* 0x0000010000007945 */ /* 0x000fe80003800200 */
[----:B------:R-:W-:Y:S01]  /*08c0*/  LOP3.LUT R12, R13, 0x7ff00000, RZ, 0xc0, !PT ;  /* 0x7ff000000d0c7812 */ /* 0x000fe200078ec0ff */
[----:B------:R-:W-:-:S03]  /*08d0*/  DADD R14, -RZ, -R14 ;  /* 0x00000000ff0e7229 */ /* 0x000fc6000000090e */
[----:B------:R-:W-:Y:S02]  /*08e0*/  ISETP.NE.AND P2, PT, R12, 0x7ff00000, PT ;  /* 0x7ff000000c00780c */ /* 0x000fe40003f45270 */
[----:B------:R-:W-:-:S05]  /*08f0*/  @!P1 LOP3.LUT R0, R9, 0x7ff00000, RZ, 0xfc, !PT ;  /* 0x7ff0000009009812 */ /* 0x000fca00078efcff */
[----:B------:R-:W-:Y:S01]  /*0900*/  FSEL R12, R14, R3, !P0 ;  /* 0x000000030e0c7208 */ /* 0x000fe20004000000 */
[----:B------:R-:W-:Y:S01]  /*0910*/  @!P1 IMAD.MOV.U32 R12, RZ, RZ, RZ ;  /* 0x000000ffff0c9224 */ /* 0x000fe200078e00ff */
[----:B------:R-:W-:Y:S02]  /*0920*/  FSEL R13, R15, R16, !P0 ;  /* 0x000000100f0d7208 */ /* 0x000fe40004000000 */
[----:B------:R-:W-:Y:S02]  /*0930*/  @!P1 MOV R13, R0 ;  /* 0x00000000000d9202 */ /* 0x000fe40000000f00 */
[----:B------:R-:W-:Y:S05]  /*0940*/  @P2 BRA `(.L_x_9) ;  /* 0x0000000000182947 */ /* 0x000fea0003800000 */
[----:B------:R-:W-:-:S14]  /*0950*/  DSETP.NAN.AND P1, PT, R8, R8, PT ;  /* 0x000000080800722a */ /* 0x000fdc0003f28000 */
[----:B------:R-:W-:Y:S01]  /*0960*/  @P1 DADD R12, R8, -13 ;  /* 0xc02a0000080c1429 */ /* 0x000fe20000000000 */
[----:B------:R-:W-:Y:S10]  /*0970*/  @P1 BRA `(.L_x_9) ;  /* 0x00000000000c1947 */ /* 0x000ff40003800000 */
[----:B------:R-:W-:-:S14]  /*0980*/  DSETP.NEU.AND P1, PT, |R8|, +INF , PT ;  /* 0x7ff000000800742a */ /* 0x000fdc0003f2d200 */
[----:B------:R-:W-:Y:S01]  /*0990*/  @!P1 SEL R13, RZ, 0x80000000, P0 ;  /* 0x80000000ff0d9807 */ /* 0x000fe20000000000 */
[----:B------:R-:W-:-:S07]  /*09a0*/  @!P1 IMAD.MOV.U32 R12, RZ, RZ, RZ ;  /* 0x000000ffff0c9224 */ /* 0x000fce00078e00ff */
.L_x_9:
[----:B------:R-:W-:Y:S05]  /*09b0*/  BSYNC.RECONVERGENT B0 ;  /* 0x0000000000007941 */ /* 0x000fea0003800200 */
.L_x_8:
[----:B------:R-:W-:Y:S01]  /*09c0*/  UMOV UR4, 0xbc6a7efa ;  /* 0xbc6a7efa00047882 */ /* 0x000fe20000000000 */
[----:B------:R-:W-:Y:S01]  /*09d0*/  UMOV UR5, 0x3f889374 ;  /* 0x3f88937400057882 */ /* 0x000fe20000000000 */
[----:B------:R-:W-:Y:S01]  /*09e0*/  DSETP.NEU.AND P0, PT, R8, 1, PT ;  /* 0x3ff000000800742a */ /* 0x000fe20003f0d000 */
[----:B0-----:R-:W-:Y:S01]  /*09f0*/  IMAD.WIDE R10, R2, 0x8, R10 ;  /* 0x00000008020a7825 */ /* 0x001fe200078e020a */
[----:B------:R-:W-:Y:S01]  /*0a00*/  DMUL R12, R12, UR4 ;  /* 0x000000040c0c7c28 */ /* 0x000fe20008000000 */
[----:B------:R-:W0:Y:S09]  /*0a10*/  LDCU.64 UR4, c[0x0][0x3a0] ;  /* 0x00007400ff0477ac */ /* 0x000e320008000a00 */
[----:B------:R-:W-:-:S02]  /*0a20*/  FSEL R8, R12, -0.014312500134110450745, P0 ;  /* 0xbc6a7efa0c087808 */ /* 0x000fc40000000000 */
[----:B------:R-:W-:-:S05]  /*0a30*/  FSEL R9, R13, 1.0669999122619628906, P0 ;  /* 0x3f8893740d097808 */ /* 0x000fca0000000000 */
[----:B------:R1:W-:Y:S04]  /*0a40*/  STG.E.64 desc[UR6][R10.64], R8 ;  /* 0x000000080a007986 */ /* 0x0003e8000c101b06 */
[----:B------:R-:W0:Y:S04]  /*0a50*/  LDG.E.64 R2, desc[UR6][R6.64] ;  /* 0x0000000606027981 */ /* 0x000e28000c1e1b00 */
[----:B------:R-:W2:Y:S01]  /*0a60*/  LDG.E.64 R4, desc[UR6][R4.64] ;  /* 0x0000000604047981 */ /* 0x000ea2000c1e1b00 */
[----:B0-----:R-:W-:-:S08]  /*0a70*/  DFMA R2, R8, UR4, R2 ;  /* 0x0000000408027c2b */ /* 0x001fd00008000002 */
[----:B--2---:R-:W-:-:S07]  /*0a80*/  DFMA R12, R4, UR4, R2 ;  /* 0x00000004040c7c2b */ /* 0x004fce0008000002 */
[----:B------:R1:W-:Y:S01]  /*0a90*/  STG.E.64 desc[UR6][R6.64], R12 ;  /* 0x0000000c06007986 */ /* 0x0003e2000c101b06 */
[----:B------:R-:W-:-:S14]  /*0aa0*/  DSETP.GE.AND P0, PT, R12, 1.5, PT ;  /* 0x3ff800000c00742a */ /* 0x000fdc0003f06000 */
[----:B------:R-:W-:-:S07]  /*0ab0*/  @P0 DADD R2, R12, -3 ;  /* 0xc00800000c020429 */ /* 0x000fce0000000000 */
[----:B------:R1:W-:Y:S01]  /*0ac0*/  @P0 STG.E.64 desc[UR6][R6.64], R2 ;  /* 0x0000000206000986 */ /* 0x0003e2000c101b06 */
[----:B------:R-:W-:Y:S05]  /*0ad0*/  @P0 EXIT ;  /* 0x000000000000094d */ /* 0x000fea0003800000 */
[----:B------:R-:W-:-:S14]  /*0ae0*/  DSETP.GEU.AND P0, PT, R12, -1.5, PT ;  /* 0xbff800000c00742a */ /* 0x000fdc0003f0e000 */
[----:B------:R-:W-:Y:S05]  /*0af0*/  @P0 EXIT ;  /* 0x000000000000094d */ /* 0x000fea0003800000 */
[----:B-1----:R-:W-:-:S07]  /*0b00*/  DADD R2, R12, 3 ;  /* 0x400800000c027429 */ /* 0x002fce0000000000 */
[----:B------:R-:W-:Y:S01]  /*0b10*/  STG.E.64 desc[UR6][R6.64], R2 ;  /* 0x0000000206007986 */ /* 0x000fe2000c101b06 */
[----:B------:R-:W-:Y:S05]  /*0b20*/  EXIT ;  /* 0x000000000000794d */ /* 0x000fea0003800000 */
        .weak           $__internal_0_$__cuda_sm20_dsqrt_rn_f64_mediumpath_v1
        .type           $__internal_0_$__cuda_sm20_dsqrt_rn_f64_mediumpath_v1,@function
        .size           $__internal_0_$__cuda_sm20_dsqrt_rn_f64_mediumpath_v1,($__internal_1_$__cuda_sm20_sqrt_rn_f32_slowpath - $__internal_0_$__cuda_sm20_dsqrt_rn_f64_mediumpath_v1)
$__internal_0_$__cuda_sm20_dsqrt_rn_f64_mediumpath_v1:
[----:B------:R-:W-:Y:S01]  /*0b30*/  UISETP.GE.U32.AND UP0, UPT, UR4, -0x3400000, UPT ;  /* 0xfcc000000400788c */ /* 0x000fe2000bf06070 */
[----:B------:R-:W-:-:S08]  /*0b40*/  IMAD.MOV.U32 R15, RZ, RZ, R19 ;  /* 0x000000ffff0f7224 */ /* 0x000fd000078e0013 */
[----:B------:R-:W-:Y:S05]  /*0b50*/  BRA.U !UP0, `(.L_x_10) ;  /* 0x0000000108247547 */ /* 0x000fea000b800000 */
[----:B------:R-:W-:Y:S01]  /*0b60*/  DFMA.RM R6, R16, R14, R6 ;  /* 0x0000000e1006722b */ /* 0x000fe20000004006 */
[----:B------:R-:W0:Y:S09]  /*0b70*/  LDCU.64 UR4, c[0x0][0x3a0] ;  /* 0x00007400ff0477ac */ /* 0x000e320008000a00 */
[----:B------:R-:W-:-:S04]  /*0b80*/  IADD3 R12, P0, PT, R6, 0x1, RZ ;  /* 0x00000001060c7810 */ /* 0x000fc80007f1e0ff */
[----:B------:R-:W-:-:S06]  /*0b90*/  IADD3.X R13, PT, PT, RZ, R7, RZ, P0, !PT ;  /* 0x00000007ff0d7210 */ /* 0x000fcc00007fe4ff */
[----:B0-----:R-:W-:-:S08]  /*0ba0*/  DFMA.RP R14, -R6, R12, UR4 ;  /* 0x00000004060e7e2b */ /* 0x001fd0000800810c */
[----:B------:R-:W-:-:S06]  /*0bb0*/  DSETP.GT.AND P0, PT, R14, RZ, PT ;  /* 0x000000ff0e00722a */ /* 0x000fcc0003f04000 */
[----:B------:R-:W-:Y:S02]  /*0bc0*/  FSEL R6, R12, R6, P0 ;  /* 0x000000060c067208 */ /* 0x000fe40000000000 */
[----:B------:R-:W-:Y:S01]  /*0bd0*/  FSEL R7, R13, R7, P0 ;  /* 0x000000070d077208 */ /* 0x000fe20000000000 */
[----:B------:R-:W-:Y:S06]  /*0be0*/  BRA `(.L_x_11) ;  /* 0x00000000006c7947 */ /* 0x000fec0003800000 */
.L_x_10:
[----:B------:R-:W0:Y:S02]  /*0bf0*/  LDC.64 R12, c[0x0][0x3a0] ;  /* 0x0000e800ff0c7b82 */ /* 0x000e240000000a00 */
[----:B0-----:R-:W-:-:S14]  /*0c00*/  DSETP.NE.AND P0, PT, R12, RZ, PT ;  /* 0x000000ff0c00722a */ /* 0x001fdc0003f05000 */
[----:B------:R-:W-:Y:S05]  /*0c10*/  @!P0 BRA `(.L_x_12) ;  /* 0x00000000005c8947 */ /* 0x000fea0003800000 */
[----:B------:R-:W0:Y:S02]  /*0c20*/  LDC R3, c[0x0][0x3a4] ;  /* 0x0000e900ff037b82 */ /* 0x000e240000000800 */
[----:B0-----:R-:W-:-:S13]  /*0c30*/  ISETP.GE.AND P0, PT, R3, RZ, PT ;  /* 0x000000ff0300720c */ /* 0x001fda0003f06270 */
[----:B------:R-:W-:Y:S02]  /*0c40*/  @!P0 IMAD.MOV.U32 R6, RZ, RZ, 0x0 ;  /* 0x00000000ff068424 */ /* 0x000fe400078e00ff */
[----:B------:R-:W-:Y:S01]  /*0c50*/  @!P0 IMAD.MOV.U32 R7, RZ, RZ, -0x80000 ;  /* 0xfff80000ff078424 */ /* 0x000fe200078e00ff */
[----:B------:R-:W-:Y:S06]  /*0c60*/  @!P0 BRA `(.L_x_11) ;  /* 0x00000000004c8947 */ /* 0x000fec0003800000 */
[----:B------:R-:W-:-:S13]  /*0c70*/  ISETP.GT.AND P0, PT, R3, 0x7fefffff, PT ;  /* 0x7fefffff0300780c */ /* 0x000fda0003f04270 */
[----:B------:R-:W-:Y:S05]  /*0c80*/  @P0 BRA `(.L_x_12) ;  /* 0x0000000000400947 */ /* 0x000fea0003800000 */
[----:B------:R-:W-:Y:S01]  /*0c90*/  DMUL R6, R12, 8.11296384146066816958e+31 ;  /* 0x469000000c067828 */ /* 0x000fe20000000000 */
[----:B------:R-:W-:Y:S01]  /*0ca0*/  IMAD.MOV.U32 R16, RZ, RZ, 0x0 ;  /* 0x00000000ff107424 */ /* 0x000fe200078e00ff */
[----:B------:R-:W-:Y:S01]  /*0cb0*/  MOV R12, RZ ;  /* 0x000000ff000c7202 */ /* 0x000fe20000000f00 */
[----:B------:R-:W-:-:S03]  /*0cc0*/  IMAD.MOV.U32 R17, RZ, RZ, 0x3fd80000 ;  /* 0x3fd80000ff117424 */ /* 0x000fc600078e00ff */
[----:B------:R-:W0:Y:S02]  /*0cd0*/  MUFU.RSQ64H R13, R7 ;  /* 0x00000007000d7308 */ /* 0x000e240000001c00 */
[----:B0-----:R-:W-:-:S08]  /*0ce0*/  DMUL R14, R12, R12 ;  /* 0x0000000c0c0e7228 */ /* 0x001fd00000000000 */
[----:B------:R-:W-:-:S08]  /*0cf0*/  DFMA R14, R6, -R14, 1 ;  /* 0x3ff00000060e742b */ /* 0x000fd0000000080e */
[----:B------:R-:W-:Y:S02]  /*0d00*/  DFMA R16, R14, R16, 0.5 ;  /* 0x3fe000000e10742b */ /* 0x000fe40000000010 */
[----:B------:R-:W-:-:S08]  /*0d10*/  DMUL R14, R12, R14 ;  /* 0x0000000e0c0e7228 */ /* 0x000fd00000000000 */
[----:B------:R-:W-:-:S08]  /*0d20*/  DFMA R14, R16, R14, R12 ;  /* 0x0000000e100e722b */ /* 0x000fd0000000000c */
[----:B------:R-:W-:Y:S02]  /*0d30*/  DMUL R12, R6, R14 ;  /* 0x0000000e060c7228 */ /* 0x000fe40000000000 */
[----:B------:R-:W-:-:S06]  /*0d40*/  IADD3 R15, PT, PT, R15, -0x100000, RZ ;  /* 0xfff000000f0f7810 */ /* 0x000fcc0007ffe0ff */
[----:B------:R-:W-:-:S08]  /*0d50*/  DFMA R16, R12, -R12, R6 ;  /* 0x8000000c0c10722b */ /* 0x000fd00000000006 */
[----:B------:R-:W-:-:S10]  /*0d60*/  DFMA R6, R14, R16, R12 ;  /* 0x000000100e06722b */ /* 0x000fd4000000000c */
[----:B------:R-:W-:Y:S01]  /*0d70*/  VIADD R7, R7, 0xfcb00000 ;  /* 0xfcb0000007077836 */ /* 0x000fe20000000000 */
[----:B------:R-:W-:Y:S06]  /*0d80*/  BRA `(.L_x_11) ;  /* 0x0000000000047947 */ /* 0x000fec0003800000 */
.L_x_12:
[----:B------:R-:W-:-:S11]  /*0d90*/  DADD R6, R12, R12 ;  /* 0x000000000c067229 */ /* 0x000fd6000000000c */
.L_x_11:
[----:B------:R-:W-:Y:S01]  /*0da0*/  IMAD.MOV.U32 R12, RZ, RZ, R6 ;  /* 0x000000ffff0c7224 */ /* 0x000fe200078e0006 */
[----:B------:R-:W-:Y:S01]  /*0db0*/  MOV R13, R7 ;  /* 0x00000007000d7202 */ /* 0x000fe20000000f00 */
[----:B------:R-:W-:Y:S02]  /*0dc0*/  IMAD.MOV.U32 R6, RZ, RZ, R0 ;  /* 0x000000ffff067224 */ /* 0x000fe400078e0000 */
[----:B------:R-:W-:-:S04]  /*0dd0*/  IMAD.MOV.U32 R7, RZ, RZ, 0x0 ;  /* 0x00000000ff077424 */ /* 0x000fc800078e00ff */
[----:B------:R-:W-:Y:S05]  /*0de0*/  RET.REL.NODEC R6 `(_Z6evolviP17curandStateXORWOWPdS1_S1_d) ;  /* 0xfffffff006847950 */ /* 0x000fea0003c3ffff */
        .weak           $__internal_1_$__cuda_sm20_sqrt_rn_f32_slowpath
        .type           $__internal_1_$__cuda_sm20_sqrt_rn_f32_slowpath,@function
        .size           $__internal_1_$__cuda_sm20_sqrt_rn_f32_slowpath,($_Z6evolviP17curandStateXORWOWPdS1_S1_d$__internal_accurate_pow - $__internal_1_$__cuda_sm20_sqrt_rn_f32_slowpath)
$__internal_1_$__cuda_sm20_sqrt_rn_f32_slowpath:
[----:B------:R-:W-:-:S13]  /*0df0*/  LOP3.LUT P0, RZ, R14, 0x7fffffff, RZ, 0xc0, !PT ;  /* 0x7fffffff0eff7812 */ /* 0x000fda000780c0ff */
[----:B------:R-:W-:Y:S05]  /*0e00*/  @!P0 BRA `(.L_x_13) ;  /* 0x0000000000448947 */ /* 0x000fea0003800000 */
[----:B------:R-:W-:Y:S02]  /*0e10*/  FSETP.GEU.FTZ.AND P0, PT, R14, RZ, PT ;  /* 0x000000ff0e00720b */ /* 0x000fe40003f1e000 */
[----:B------:R-:W-:-:S11]  /*0e20*/  MOV R0, R14 ;  /* 0x0000000e00007202 */ /* 0x000fd60000000f00 */
[----:B------:R-:W-:Y:S01]  /*0e30*/  @!P0 IMAD.MOV.U32 R14, RZ, RZ, 0x7fffffff ;  /* 0x7fffffffff0e8424 */ /* 0x000fe200078e00ff */
[----:B------:R-:W-:Y:S06]  /*0e40*/  @!P0 BRA `(.L_x_13) ;  /* 0x0000000000348947 */ /* 0x000fec0003800000 */
[----:B------:R-:W-:-:S13]  /*0e50*/  FSETP.GTU.FTZ.AND P0, PT, |R0|, +INF , PT ;  /* 0x7f8000000000780b */ /* 0x000fda0003f1c200 */
[----:B------:R-:W-:Y:S01]  /*0e60*/  @P0 FADD.FTZ R14, R0, 1 ;  /* 0x3f800000000e0421 */ /* 0x000fe20000010000 */
[----:B------:R-:W-:Y:S06]  /*0e70*/  @P0 BRA `(.L_x_13) ;  /* 0x0000000000280947 */ /* 0x000fec0003800000 */
[----:B------:R-:W-:-:S13]  /*0e80*/  FSETP.NEU.FTZ.AND P0, PT, |R0|, +INF , PT ;  /* 0x7f8000000000780b */ /* 0x000fda0003f1d200 */
[----:B------:R-:W-:Y:S01]  /*0e90*/  @P0 FFMA R6, R0, 1.84467440737095516160e+19, RZ ;  /* 0x5f80000000060823 */ /* 0x000fe200000000ff */
[----:B------:R-:W-:-:S03]  /*0ea0*/  @!P0 IMAD.MOV.U32 R14, RZ, RZ, R0 ;  /* 0x000000ffff0e8224 */ /* 0x000fc600078e0000 */
[----:B------:R-:W0:Y:S02]  /*0eb0*/  @P0 MUFU.RSQ R7, R6 ;  /* 0x0000000600070308 */ /* 0x000e240000001400 */
[----:B0-----:R-:W-:Y:S01]  /*0ec0*/  @P0 FMUL.FTZ R9, R6, R7 ;  /* 0x0000000706090220 */ /* 0x001fe20000410000 */
[----:B------:R-:W-:-:S03]  /*0ed0*/  @P0 FMUL.FTZ R7, R7, 0.5 ;  /* 0x3f00000007070820 */ /* 0x000fc60000410000 */
[----:B------:R-:W-:-:S04]  /*0ee0*/  @P0 FADD.FTZ R8, -R9, -RZ ;  /* 0x800000ff09080221 */ /* 0x000fc80000010100 */
[----:B------:R-:W-:-:S04]  /*0ef0*/  @P0 FFMA R8, R9, R8, R6 ;  /* 0x0000000809080223 */ /* 0x000fc80000000006 */
[----:B------:R-:W-:-:S04]  /*0f00*/  @P0 FFMA R7, R8, R7, R9 ;  /* 0x0000000708070223 */ /* 0x000fc80000000009 */
[----:B------:R-:W-:-:S07]  /*0f10*/  @P0 FMUL.FTZ R14, R7, 2.3283064365386962891e-10 ;  /* 0x2f800000070e0820 */ /* 0x000fce0000410000 */
.L_x_13:
[----:B------:R-:W-:Y:S01]  /*0f20*/  MOV R6, R10 ;  /* 0x0000000a00067202 */ /* 0x000fe20000000f00 */
[----:B------:R-:W-:-:S04]  /*0f30*/  IMAD.MOV.U32 R7, RZ, RZ, 0x0 ;  /* 0x00000000ff077424 */ /* 0x000fc800078e00ff */
[----:B------:R-:W-:Y:S05]  /*0f40*/  RET.REL.NODEC R6 `(_Z6evolviP17curandStateXORWOWPdS1_S1_d) ;  /* 0xfffffff0062c7950 */ /* 0x000fea0003c3ffff */
        .type           $_Z6evolviP17curandStateXORWOWPdS1_S1_d$__internal_accurate_pow,@function
        .size           $_Z6evolviP17curandStateXORWOWPdS1_S1_d$__internal_accurate_pow,(.L_x_28 - $_Z6evolviP17curandStateXORWOWPdS1_S1_d$__internal_accurate_pow)
$_Z6evolviP17curandStateXORWOWPdS1_S1_d$__internal_accurate_pow:
[----:B------:R-:W-:Y:S01]  /*0f50*/  DADD R26, -RZ, |R8| ;  /* 0x00000000ff1a7229 */ /* 0x000fe20000000508 */
[----:B------:R-:W-:Y:S01]  /*0f60*/  MOV R12, RZ ;  /* 0x000000ff000c7202 */ /* 0x000fe20000000f00 */
[----:B------:R-:W-:Y:S01]  /*0f70*/  IMAD.MOV.U32 R20, RZ, RZ, 0x41ad3b5a ;  /* 0x41ad3b5aff147424 */ /* 0x000fe200078e00ff */
[----:B------:R-:W-:Y:S01]  /*0f80*/  MOV R21, 0x3ed0f5d2 ;  /* 0x3ed0f5d200157802 */ /* 0x000fe20000000f00 */
[----:B------:R-:W-:Y:S01]  /*0f90*/  UMOV UR4, 0x7d2cafe2 ;  /* 0x7d2cafe200047882 */ /* 0x000fe20000000000 */
[----:B------:R-:W-:Y:S01]  /*0fa0*/  UMOV UR5, 0x3eb0f5ff ;  /* 0x3eb0f5ff00057882 */ /* 0x000fe20000000000 */
[----:B------:R-:W-:Y:S01]  /*0fb0*/  UMOV UR8, 0x3b39803f ;  /* 0x3b39803f00087882 */ /* 0x000fe20000000000 */
[----:B------:R-:W-:-:S03]  /*0fc0*/  UMOV UR9, 0x3c7abc9e ;  /* 0x3c7abc9e00097882 */ /* 0x000fc60000000000 */
[----:B------:R-:W-:Y:S01]  /*0fd0*/  ISETP.GT.U32.AND P0, PT, R27, 0xfffff, PT ;  /* 0x000fffff1b00780c */ /* 0x000fe20003f04070 */
[----:B------:R-:W-:Y:S02]  /*0fe0*/  IMAD.MOV.U32 R3, RZ, RZ, R27 ;  /* 0x000000ffff037224 */ /* 0x000fe400078e001b */
[----:B------:R-:W-:-:S10]  /*0ff0*/  IMAD.MOV.U32 R10, RZ, RZ, R26 ;  /* 0x000000ffff0a7224 */ /* 0x000fd400078e001a */
[----:B------:R-:W-:-:S10]  /*1000*/  @!P0 DMUL R16, R26, 1.80143985094819840000e+16 ;  /* 0x435000001a108828 */ /* 0x000fd40000000000 */
[----:B------:R-:W-:Y:S01]  /*1010*/  @!P0 MOV R3, R17 ;  /* 0x0000001100038202 */ /* 0x000fe20000000f00 */
[----:B------:R-:W-:-:S03]  /*1020*/  @!P0 IMAD.MOV.U32 R10, RZ, RZ, R16 ;  /* 0x000000ffff0a8224 */ /* 0x000fc600078e0010 */
[----:B------:R-:W-:-:S04]  /*1030*/  LOP3.LUT R3, R3, 0x800fffff, RZ, 0xc0, !PT ;  /* 0x800fffff03037812 */ /* 0x000fc800078ec0ff */
[----:B------:R-:W-:-:S04]  /*1040*/  LOP3.LUT R11, R3, 0x3ff00000, RZ, 0xfc, !PT ;  /* 0x3ff00000030b7812 */ /* 0x000fc800078efcff */
[----:B------:R-:W-:-:S13]  /*1050*/  ISETP.GE.U32.AND P1, PT, R11, 0x3ff6a09f, PT ;  /* 0x3ff6a09f0b00780c */ /* 0x000fda0003f26070 */
[----:B------:R-:W-:-:S05]  /*1060*/  @P1 IADD3 R3, PT, PT, R11, -0x100000, RZ ;  /* 0xfff000000b031810 */ /* 0x000fca0007ffe0ff */
[----:B------:R-:W-:Y:S01]  /*1070*/  @P1 IMAD.MOV.U32 R11, RZ, RZ, R3 ;  /* 0x000000ffff0b1224 */ /* 0x000fe200078e0003 */
[----:B------:R-:W-:Y:S02]  /*1080*/  SHF.R.U32.HI R3, RZ, 0x14, R27 ;  /* 0x00000014ff037819 */ /* 0x000fe4000001161b */
[----:B------:R-:W-:-:S03]  /*1090*/  @!P0 LEA.HI R3, R17, 0xffffffca, RZ, 0xc ;  /* 0xffffffca11038811 */ /* 0x000fc600078f60ff */
[C---:B------:R-:W-:Y:S02]  /*10a0*/  DADD R18, R10.reuse, 1 ;  /* 0x3ff000000a127429 */ /* 0x040fe40000000000 */
[----:B------:R-:W-:-:S04]  /*10b0*/  DADD R10, R10, -1 ;  /* 0xbff000000a0a7429 */ /* 0x000fc80000000000 */
[----:B------:R-:W0:Y:S02]  /*10c0*/  MUFU.RCP64H R13, R19 ;  /* 0x00000013000d7308 */ /* 0x000e240000001800 */
[----:B0-----:R-:W-:-:S08]  /*10d0*/  DFMA R14, -R18, R12, 1 ;  /* 0x3ff00000120e742b */ /* 0x001fd0000000010c */
[----:B------:R-:W-:-:S08]  /*10e0*/  DFMA R14, R14, R14, R14 ;  /* 0x0000000e0e0e722b */ /* 0x000fd0000000000e */
[----:B------:R-:W-:-:S08]  /*10f0*/  DFMA R12, R12, R14, R12 ;  /* 0x0000000e0c0c722b */ /* 0x000fd0000000000c */
[----:B------:R-:W-:-:S08]  /*1100*/  DMUL R14, R10, R12 ;  /* 0x0000000c0a0e7228 */ /* 0x000fd00000000000 */
[----:B------:R-:W-:-:S08]  /*1110*/  DFMA R14, R10, R12, R14 ;  /* 0x0000000c0a0e722b */ /* 0x000fd0000000000e */
[----:B------:R-:W-:-:S08]  /*1120*/  DMUL R24, R14, R14 ;  /* 0x0000000e0e187228 */ /* 0x000fd00000000000 */
[----:B------:R-:W-:Y:S01]  /*1130*/  DFMA R18, R24, UR4, R20 ;  /* 0x0000000418127c2b */ /* 0x000fe20008000014 */
[----:B------:R-:W-:Y:S01]  /*1140*/  UMOV UR4, 0x75488a3f ;  /* 0x75488a3f00047882 */ /* 0x000fe20000000000 */
[----:B------:R-:W-:Y:S01]  /*1150*/  UMOV UR5, 0x3ef3b20a ;  /* 0x3ef3b20a00057882 */ /* 0x000fe20000000000 */
[----:B------:R-:W-:-:S05]  /*1160*/  DADD R20, R10, -R14 ;  /* 0x000000000a147229 */ /* 0x000fca000000080e */
[----:B------:R-:W-:Y:S01]  /*1170*/  DFMA R18, R24, R18, UR4 ;  /* 0x0000000418127e2b */ /* 0x000fe20008000012 */
[----:B------:R-:W-:Y:S01]  /*1180*/  UMOV UR4, 0xe4faecd5 ;  /* 0xe4faecd500047882 */ /* 0x000fe20000000000 */
[----:B------:R-:W-:Y:S01]  /*1190*/  UMOV UR5, 0x3f1745cd ;  /* 0x3f1745cd00057882 */ /* 0x000fe20000000000 */
[----:B------:R-:W-:-:S05]  /*11a0*/  DADD R22, R20, R20 ;  /* 0x0000000014167229 */ /* 0x000fca0000000014 */
[----:B------:R-:W-:Y:S01]  /*11b0*/  DFMA R18, R24, R18, UR4 ;  /* 0x0000000418127e2b */ /* 0x000fe20008000012 */
[----:B------:R-:W-:Y:S01]  /*11c0*/  UMOV UR4, 0x258a578b ;  /* 0x258a578b00047882 */ /* 0x000fe20000000000 */
[----:B------:R-:W-:Y:S01]  /*11d0*/  UMOV UR5, 0x3f3c71c7 ;  /* 0x3f3c71c700057882 */ /* 0x000fe20000000000 */
[----:B------:R-:W-:-:S05]  /*11e0*/  DFMA R10, R10, -R14, R22 ;  /* 0x8000000e0a0a722b */ /* 0x000fca0000000016 */
[----:B------:R-:W-:Y:S01]  /*11f0*/  DFMA R18, R24, R18, UR4 ;  /* 0x0000000418127e2b */ /* 0x000fe20008000012 */
[----:B------:R-:W-:Y:S01]  /*1200*/  UMOV UR4, 0x9242b910 ;  /* 0x9242b91000047882 */ /* 0x000fe20000000000 */
[----:B------:R-:W-:Y:S01]  /*1210*/  UMOV UR5, 0x3f624924 ;  /* 0x3f62492400057882 */ /* 0x000fe20000000000 */
[----:B------:R-:W-:Y:S02]  /*1220*/  DMUL R10, R12, R10 ;  /* 0x0000000a0c0a7228 */ /* 0x000fe40000000000 */
[----:B------:R-:W-:-:S03]  /*1230*/  DMUL R12, R14, R14 ;  /* 0x0000000e0e0c7228 */ /* 0x000fc60000000000 */
[----:B------:R-:W-:Y:S01]  /*1240*/  DFMA R18, R24, R18, UR4 ;  /* 0x0000000418127e2b */ /* 0x000fe20008000012 */
[----:B------:R-:W-:Y:S01]  /*1250*/  UMOV UR4, 0x99999dfb ;  /* 0x99999dfb00047882 */ /* 0x000fe20000000000 */
[----:B------:R-:W-:-:S06]  /*1260*/  UMOV UR5, 0x3f899999 ;  /* 0x3f89999900057882 */ /* 0x000fcc0000000000 */
[----:B------:R-:W-:Y:S01]  /*1270*/  DFMA R20, R24, R18, UR4 ;  /* 0x0000000418147e2b */ /* 0x000fe20008000012 */
[----:B------:R-:W-:Y:S01]  /*1280*/  UMOV UR4, 0x55555555 ;  /* 0x5555555500047882 */ /* 0x000fe20000000000 */
[----:B------:R-:W-:-:S06]  /*1290*/  UMOV UR5, 0x3fb55555 ;  /* 0x3fb5555500057882 */ /* 0x000fcc0000000000 */
[----:B------:R-:W-:-:S08]  /*12a0*/  DFMA R18, R24, R20, UR4 ;  /* 0x0000000418127e2b */ /* 0x000fd00008000014 */
[----:B------:R-:W-:Y:S01]  /*12b0*/  DADD R22, -R18, UR4 ;  /* 0x0000000412167e29 */ /* 0x000fe20008000100 */
[----:B------:R-:W-:Y:S01]  /*12c0*/  UMOV UR4, 0xb9e7b0 ;  /* 0x00b9e7b000047882 */ /* 0x000fe20000000000 */
[----:B------:R-:W-:-:S06]  /*12d0*/  UMOV UR5, 0x3c46a4cb ;  /* 0x3c46a4cb00057882 */ /* 0x000fcc0000000000 */
[----:B------:R-:W-:Y:S02]  /*12e0*/  DFMA R24, R24, R20, R22 ;  /* 0x000000141818722b */ /* 0x000fe40000000016 */
[----:B------:R-:W-:Y:S01]  /*12f0*/  DFMA R22, R14, R14, -R12 ;  /* 0x0000000e0e16722b */ /* 0x000fe2000000080c */
[----:B------:R-:W-:Y:S01]  /*1300*/  VIADD R21, R11, 0x100000 ;  /* 0x001000000b157836 */ /* 0x000fe20000000000 */
[----:B------:R-:W-:-:S04]  /*1310*/  MOV R20, R10 ;  /* 0x0000000a00147202 */ /* 0x000fc80000000f00 */
[----:B------:R-:W-:Y:S01]  /*1320*/  DADD R24, R24, -UR4 ;  /* 0x8000000418187e29 */ /* 0x000fe20008000000 */
[----:B------:R-:W-:Y:S01]  /*1330*/  UMOV UR4, 0x80000000 ;  /* 0x8000000000047882 */ /* 0x000fe20000000000 */
[C---:B------:R-:W-:Y:S01]  /*1340*/  DFMA R22, R14.reuse, R20, R22 ;  /* 0x000000140e16722b */ /* 0x040fe20000000016 */
[----:B------:R-:W-:Y:S01]  /*1350*/  UMOV UR5, 0x43300000 ;  /* 0x4330000000057882 */ /* 0x000fe20000000000 */
[----:B------:R-:W-:-:S08]  /*1360*/  DMUL R20, R14, R12 ;  /* 0x0000000c0e147228 */ /* 0x000fd00000000000 */
[----:B------:R-:W-:-:S08]  /*1370*/  DFMA R26, R14, R12, -R20 ;  /* 0x0000000c0e1a722b */ /* 0x000fd00000000814 */
[----:B------:R-:W-:Y:S02]  /*1380*/  DFMA R26, R10, R12, R26 ;  /* 0x0000000c0a1a722b */ /* 0x000fe4000000001a */
[----:B------:R-:W-:-:S06]  /*1390*/  DADD R12, R18, R24 ;  /* 0x00000000120c7229 */ /* 0x000fcc0000000018 */
[----:B------:R-:W-:Y:S02]  /*13a0*/  DFMA R22, R14, R22, R26 ;  /* 0x000000160e16722b */ /* 0x000fe4000000001a */
[----:B------:R-:W-:Y:S02]  /*13b0*/  DADD R26, R18, -R12 ;  /* 0x00000000121a7229 */ /* 0x000fe4000000080c */
[----:B------:R-:W-:-:S06]  /*13c0*/  DMUL R18, R12, R20 ;  /* 0x000000140c127228 */ /* 0x000fcc0000000000 */
[----:B------:R-:W-:Y:S02]  /*13d0*/  DADD R26, R24, R26 ;  /* 0x00000000181a7229 */ /* 0x000fe4000000001a */
[----:B------:R-:W-:-:S08]  /*13e0*/  DFMA R24, R12, R20, -R18 ;  /* 0x000000140c18722b */ /* 0x000fd00000000812 */
[----:B------:R-:W-:-:S08]  /*13f0*/  DFMA R22, R12, R22, R24 ;  /* 0x000000160c16722b */ /* 0x000fd00000000018 */
[----:B------:R-:W-:-:S08]  /*1400*/  DFMA R26, R26, R20, R22 ;  /* 0x000000141a1a722b */ /* 0x000fd00000000016 */
[----:B------:R-:W-:-:S08]  /*1410*/  DADD R20, R18, R26 ;  /* 0x0000000012147229 */ /* 0x000fd0000000001a */
[--C-:B------:R-:W-:Y:S02]  /*1420*/  DADD R12, R14, R20.reuse ;  /* 0x000000000e0c7229 */ /* 0x100fe40000000014 */
[----:B------:R-:W-:-:S06]  /*1430*/  DADD R18, R18, -R20 ;  /* 0x0000000012127229 */ /* 0x000fcc0000000814 */
[----:B------:R-:W-:Y:S02]  /*1440*/  DADD R14, R14, -R12 ;  /* 0x000000000e0e7229 */ /* 0x000fe4000000080c */
[----:B------:R-:W-:-:S06]  /*1450*/  DADD R18, R26, R18 ;  /* 0x000000001a127229 */ /* 0x000fcc0000000012 */
[----:B------:R-:W-:-:S08]  /*1460*/  DADD R14, R20, R14 ;  /* 0x00000000140e7229 */ /* 0x000fd0000000000e */
[----:B------:R-:W-:Y:S01]  /*1470*/  DADD R14, R18, R14 ;  /* 0x00000000120e7229 */ /* 0x000fe2000000000e */
[C---:B------:R-:W-:Y:S01]  /*1480*/  VIADD R18, R3.reuse, 0xfffffc01 ;  /* 0xfffffc0103127836 */ /* 0x040fe20000000000 */
[----:B------:R-:W-:-:S06]  /*1490*/  @P1 IADD3 R18, PT, PT, R3, -0x3fe, RZ ;  /* 0xfffffc0203121810 */ /* 0x000fcc0007ffe0ff */
[----:B------:R-:W-:Y:S01]  /*14a0*/  DADD R16, R10, R14 ;  /* 0x000000000a107229 */ /* 0x000fe2000000000e */
[----:B------:R-:W-:Y:S01]  /*14b0*/  LOP3.LUT R14, R18, 0x80000000, RZ, 0x3c, !PT ;  /* 0x80000000120e7812 */ /* 0x000fe200078e3cff */
[----:B------:R-:W-:-:S06]  /*14c0*/  IMAD.MOV.U32 R15, RZ, RZ, 0x43300000 ;  /* 0x43300000ff0f7424 */ /* 0x000fcc00078e00ff */
[----:B------:R-:W-:Y:S02]  /*14d0*/  DADD R18, R12, R16 ;  /* 0x000000000c127229 */ /* 0x000fe40000000010 */
[----:B------:R-:W-:Y:S01]  /*14e0*/  DADD R14, R14, -UR4 ;  /* 0x800000040e0e7e29 */ /* 0x000fe20008000000 */
[----:B------:R-:W-:Y:S01]  /*14f0*/  UMOV UR4, 0xfefa39ef ;  /* 0xfefa39ef00047882 */ /* 0x000fe20000000000 */
[----:B------:R-:W-:-:S04]  /*1500*/  UMOV UR5, 0x3fe62e42 ;  /* 0x3fe62e4200057882 */ /* 0x000fc80000000000 */
[--C-:B------:R-:W-:Y:S02]  /*1510*/  DADD R12, R12, -R18.reuse ;  /* 0x000000000c0c7229 */ /* 0x100fe40000000812 */
[----:B------:R-:W-:-:S06]  /*1520*/  DFMA R10, R14, UR4, R18 ;  /* 0x000000040e0a7c2b */ /* 0x000fcc0008000012 */
[----:B------:R-:W-:Y:S02]  /*1530*/  DADD R12, R16, R12 ;  /* 0x00000000100c7229 */ /* 0x000fe4000000000c */
[----:B------:R-:W-:-:S08]  /*1540*/  DFMA R20, R14, -UR4, R10 ;  /* 0x800000040e147c2b */ /* 0x000fd0000800000a */
[----:B------:R-:W-:-:S08]  /*1550*/  DADD R20, -R18, R20 ;  /* 0x0000000012147229 */ /* 0x000fd00000000114 */
[----:B------:R-:W-:-:S08]  /*1560*/  DADD R12, R12, -R20 ;  /* 0x000000000c0c7229 */ /* 0x000fd00000000814 */
[----:B------:R-:W-:-:S08]  /*1570*/  DFMA R12, R14, UR8, R12 ;  /* 0x000000080e0c7c2b */ /* 0x000fd0000800000c */
[----:B------:R-:W-:-:S08]  /*1580*/  DADD R14, R10, R12 ;  /* 0x000000000a0e7229 */ /* 0x000fd0000000000c */
[----:B------:R-:W-:Y:S02]  /*1590*/  DADD R16, R10, -R14 ;  /* 0x000000000a107229 */ /* 0x000fe4000000080e */
[----:B------:R-:W-:-:S06]  /*15a0*/  DMUL R10, R14, -13 ;  /* 0xc02a00000e0a7828 */ /* 0x000fcc0000000000 */
[----:B------:R-:W-:Y:S02]  /*15b0*/  DADD R16, R12, R16 ;  /* 0x000000000c107229 */ /* 0x000fe40000000010 */
[----:B------:R-:W-:-:S08]  /*15c0*/  DFMA R14, R14, -13, -R10 ;  /* 0xc02a00000e0e782b */ /* 0x000fd0000000080a */
[----:B------:R-:W-:Y:S01]  /*15d0*/  DFMA R16, R16, -13, R14 ;  /* 0xc02a00001010782b */ /* 0x000fe2000000000e */
[----:B------:R-:W-:Y:S01]  /*15e0*/  MOV R14, 0x652b82fe ;  /* 0x652b82fe000e7802 */ /* 0x000fe20000000f00 */
[----:B------:R-:W-:-:S06]  /*15f0*/  IMAD.MOV.U32 R15, RZ, RZ, 0x3ff71547 ;  /* 0x3ff71547ff0f7424 */ /* 0x000fcc00078e00ff */
[----:B------:R-:W-:-:S08]  /*1600*/  DADD R12, R10, R16 ;  /* 0x000000000a0c7229 */ /* 0x000fd00000000010 */
[----:B------:R-:W-:Y:S02]  /*1610*/  DFMA R14, R12, R14, 6.75539944105574400000e+15 ;  /* 0x433800000c0e742b */ /* 0x000fe4000000000e */
[----:B------:R-:W-:Y:S01]  /*1620*/  FSETP.GEU.AND P0, PT, |R13|, 4.1917929649353027344, PT ;  /* 0x4086232b0d00780b */ /* 0x000fe20003f0e200 */
[----:B------:R-:W-:-:S05]  /*1630*/  DADD R10, R10, -R12 ;  /* 0x000000000a0a7229 */ /* 0x000fca000000080c */
[----:B------:R-:W-:-:S03]  /*1640*/  DADD R18, R14, -6.75539944105574400000e+15 ;  /* 0xc33800000e127429 */ /* 0x000fc60000000000 */
[----:B------:R-:W-:-:S05]  /*1650*/  DADD R16, R16, R10 ;  /* 0x0000000010107229 */ /* 0x000fca000000000a */
[----:B------:R-:W-:Y:S01]  /*1660*/  DFMA R20, R18, -UR4, R12 ;  /* 0x8000000412147c2b */ /* 0x000fe2000800000c */
[----:B------:R-:W-:Y:S01]  /*1670*/  UMOV UR4, 0x3b39803f ;  /* 0x3b39803f00047882 */ /* 0x000fe20000000000 */
[----:B------:R-:W-:-:S06]  /*1680*/  UMOV UR5, 0x3c7abc9e ;  /* 0x3c7abc9e00057882 */ /* 0x000fcc0000000000 */
[----:B------:R-:W-:Y:S01]  /*1690*/  DFMA R18, R18, -UR4, R20 ;  /* 0x8000000412127c2b */ /* 0x000fe20008000014 */
[----:B------:R-:W-:Y:S01]  /*16a0*/  UMOV UR4, 0x69ce2bdf ;  /* 0x69ce2bdf00047882 */ /* 0x000fe20000000000 */
[----:B------:R-:W-:Y:S01]  /*16b0*/  MOV R20, 0xfca213ea ;  /* 0xfca213ea00147802 */ /* 0x000fe20000000f00 */
[----:B------:R-:W-:Y:S01]  /*16c0*/  IMAD.MOV.U32 R21, RZ, RZ, 0x3e928af3 ;  /* 0x3e928af3ff157424 */ /* 0x000fe200078e00ff */
[----:B------:R-:W-:-:S05]  /*16d0*/  UMOV UR5, 0x3e5ade15 ;  /* 0x3e5ade1500057882 */ /* 0x000fca0000000000 */
[----:B------:R-:W-:Y:S01]  /*16e0*/  DFMA R20, R18, UR4, R20 ;  /* 0x0000000412147c2b */ /* 0x000fe20008000014 */
[----:B------:R-:W-:Y:S01]  /*16f0*/  UMOV UR4, 0x62401315 ;  /* 0x6240131500047882 */ /* 0x000fe20000000000 */
[----:B------:R-:W-:-:S06]  /*1700*/  UMOV UR5, 0x3ec71dee ;  /* 0x3ec71dee00057882 */ /* 0x000fcc0000000000 */
[----:B------:R-:W-:Y:S01]  /*1710*/  DFMA R20, R18, R20, UR4 ;  /* 0x0000000412147e2b */ /* 0x000fe20008000014 */
        /* <DEDUP_REMOVED lines=20> */
[----:B------:R-:W-:-:S08]  /*1860*/  DFMA R20, R18, R20, UR4 ;  /* 0x0000000412147e2b */ /* 0x000fd00008000014 */
[----:B------:R-:W-:-:S08]  /*1870*/  DFMA R20, R18, R20, 1 ;  /* 0x3ff000001214742b */ /* 0x000fd00000000014 */
[----:B------:R-:W-:-:S10]  /*1880*/  DFMA R18, R18, R20, 1 ;  /* 0x3ff000001212742b */ /* 0x000fd40000000014 */
[----:B------:R-:W-:Y:S01]  /*1890*/  LEA R11, R14, R19, 0x14 ;  /* 0x000000130e0b7211 */ /* 0x000fe200078ea0ff */
[----:B------:R-:W-:Y:S01]  /*18a0*/  IMAD.MOV.U32 R10, RZ, RZ, R18 ;  /* 0x000000ffff0a7224 */ /* 0x000fe200078e0012 */
[----:B------:R-:W-:Y:S06]  /*18b0*/  @!P0 BRA `(.L_x_14) ;  /* 0x0000000000308947 */ /* 0x000fec0003800000 */
[----:B------:R-:W-:Y:S01]  /*18c0*/  FSETP.GEU.AND P1, PT, |R13|, 4.2275390625, PT ;  /* 0x408748000d00780b */ /* 0x000fe20003f2e200 */
[C---:B------:R-:W-:Y:S02]  /*18d0*/  DADD R10, R12.reuse, +INF ;  /* 0x7ff000000c0a7429 */ /* 0x040fe40000000000 */
[----:B------:R-:W-:-:S08]  /*18e0*/  DSETP.GEU.AND P0, PT, R12, RZ, PT ;  /* 0x000000ff0c00722a */ /* 0x000fd00003f0e000 */
[----:B------:R-:W-:Y:S02]  /*18f0*/  FSEL R10, R10, RZ, P0 ;  /* 0x000000ff0a0a7208 */ /* 0x000fe40000000000 */
[----:B------:R-:W-:Y:S02]  /*1900*/  @!P1 LEA.HI R3, R14, R14, RZ, 0x1 ;  /* 0x0000000e0e039211 */ /* 0x000fe400078f08ff */
[----:B------:R-:W-:Y:S02]  /*1910*/  FSEL R11, R11, RZ, P0 ;  /* 0x000000ff0b0b7208 */ /* 0x000fe40000000000 */
[----:B------:R-:W-:-:S04]  /*1920*/  @!P1 SHF.R.S32.HI R3, RZ, 0x1, R3 ;  /* 0x00000001ff039819 */ /* 0x000fc80000011403 */
[----:B------:R-:W-:Y:S01]  /*1930*/  @!P1 IADD3 R12, PT, PT, R14, -R3, RZ ;  /* 0x800000030e0c9210 */ /* 0x000fe20007ffe0ff */
[----:B------:R-:W-:-:S03]  /*1940*/  @!P1 IMAD R19, R3, 0x100000, R19 ;  /* 0x0010000003139824 */ /* 0x000fc600078e0213 */
[----:B------:R-:W-:Y:S02]  /*1950*/  @!P1 LEA R13, R12, 0x3ff00000, 0x14 ;  /* 0x3ff000000c0d9811 */ /* 0x000fe400078ea0ff */
[----:B------:R-:W-:-:S06]  /*1960*/  @!P1 MOV R12, RZ ;  /* 0x000000ff000c9202 */ /* 0x000fcc0000000f00 */
[----:B------:R-:W-:-:S11]  /*1970*/  @!P1 DMUL R10, R18, R12 ;  /* 0x0000000c120a9228 */ /* 0x000fd60000000000 */
.L_x_14:
[----:B------:R-:W-:Y:S02]  /*1980*/  DFMA R16, R16, R10, R10 ;  /* 0x0000000a1010722b */ /* 0x000fe4000000000a */
[----:B------:R-:W-:-:S08]  /*1990*/  DSETP.NEU.AND P0, PT, |R10|, +INF , PT ;  /* 0x7ff000000a00742a */ /* 0x000fd00003f0d200 */
[----:B------:R-:W-:Y:S01]  /*19a0*/  FSEL R3, R10, R16, !P0 ;  /* 0x000000100a037208 */ /* 0x000fe20004000000 */
[----:B------:R-:W-:Y:S01]  /*19b0*/  IMAD.MOV.U32 R10, RZ, RZ, R0 ;  /* 0x000000ffff0a7224 */ /* 0x000fe200078e0000 */
[----:B------:R-:W-:Y:S02]  /*19c0*/  FSEL R16, R11, R17, !P0 ;  /* 0x000000110b107208 */ /* 0x000fe40004000000 */
[----:B------:R-:W-:-:S04]  /*19d0*/  MOV R11, 0x0 ;  /* 0x00000000000b7802 */ /* 0x000fc80000000f00 */
[----:B------:R-:W-:Y:S05]  /*19e0*/  RET.REL.NODEC R10 `(_Z6evolviP17curandStateXORWOWPdS1_S1_d) ;  /* 0xffffffe40a847950 */ /* 0x000fea0003c3ffff */
.L_x_15:
[----:B------:R-:W-:-:S00]  /*19f0*/  BRA `(.L_x_15) ;  /* 0xfffffffc00fc7947 */ /* 0x000fc0000383ffff */
[----:B------:R-:W-:-:S00]  /*1a00*/  NOP ;  /* 0x0000000000007918 */ /* 0x000fc00000000000 */
[----:B------:R-:W-:-:S00]  /*1a10*/  NOP ;  /* 0x0000000000007918 */ /* 0x000fc00000000000 */
[----:B------:R-:W-:-:S00]  /*1a20*/  NOP ;  /* 0x0000000000007918 */ /* 0x000fc00000000000 */
[----:B------:R-:W-:-:S00]  /*1a30*/  NOP ;  /* 0x0000000000007918 */ /* 0x000fc00000000000 */
[----:B------:R-:W-:-:S00]  /*1a40*/  NOP ;  /* 0x0000000000007918 */ /* 0x000fc00000000000 */
[----:B------:R-:W-:-:S00]  /*1a50*/  NOP ;  /* 0x0000000000007918 */ /* 0x000fc00000000000 */
[----:B------:R-:W-:-:S00]  /*1a60*/  NOP ;  /* 0x0000000000007918 */ /* 0x000fc00000000000 */
[----:B------:R-:W-:-:S00]  /*1a70*/  NOP ;  /* 0x0000000000007918 */ /* 0x000fc00000000000 */
.L_x_28:


//--------------------- .text._Z11inizializzaPdS_ --------------------------
	.section	.text._Z11inizializzaPdS_,"ax",@progbits
	.align	128
        .global         _Z11inizializzaPdS_
        .type           _Z11inizializzaPdS_,@function
        .size           _Z11inizializzaPdS_,(.L_x_30 - _Z11inizializzaPdS_)
        .other          _Z11inizializzaPdS_,@"STO_CUDA_ENTRY STV_DEFAULT"
_Z11inizializzaPdS_:
.text._Z11inizializzaPdS_:
[----:B------:R-:W-:Y:S01]  /*0000*/  LDC R1, c[0x0][0x37c] ;  /* 0x0000df00ff017b82 */ /* 0x000fe20000000800 */
[----:B------:R-:W0:Y:S07]  /*0010*/  S2R R7, SR_TID.X ;  /* 0x0000000000077919 */ /* 0x000e2e0000002100 */
[----:B------:R-:W0:Y:S01]  /*0020*/  S2UR UR6, SR_CTAID.X ;  /* 0x00000000000679c3 */ /* 0x000e220000002500 */
[----:B------:R-:W1:Y:S01]  /*0030*/  LDCU.64 UR4, c[0x0][0x358] ;  /* 0x00006b00ff0477ac */ /* 0x000e620008000a00 */
[----:B------:R-:W-:Y:S01]  /*0040*/  HFMA2 R6, -RZ, RZ, 0, 0 ;  /* 0x00000000ff067431 */ /* 0x000fe200000001ff */
[----:B------:R-:W-:Y:S01]  /*0050*/  MOV R9, 0x3fe00000 ;  /* 0x3fe0000000097802 */ /* 0x000fe20000000f00 */
[----:B------:R-:W-:-:S04]  /*0060*/  HFMA2 R8, -RZ, RZ, 0, 0 ;  /* 0x00000000ff087431 */ /* 0x000fc800000001ff */
[----:B------:R-:W0:Y:S08]  /*0070*/  LDC R0, c[0x0][0x360] ;  /* 0x0000d800ff007b82 */ /* 0x000e300000000800 */
[----:B------:R-:W2:Y:S08]  /*0080*/  LDC.64 R2, c[0x0][0x380] ;  /* 0x0000e000ff027b82 */ /* 0x000eb00000000a00 */
[----:B------:R-:W3:Y:S01]  /*0090*/  LDC.64 R4, c[0x0][0x388] ;  /* 0x0000e200ff047b82 */ /* 0x000ee20000000a00 */
[----:B0-----:R-:W-:-:S04]  /*00a0*/  IMAD R7, R0, UR6, R7 ;  /* 0x0000000600077c24 */ /* 0x001fc8000f8e0207 */
[----:B--2---:R-:W-:-:S04]  /*00b0*/  IMAD.WIDE R2, R7, 0x8, R2 ;  /* 0x0000000807027825 */ /* 0x004fc800078e0202 */
[----:B---3--:R-:W-:Y:S01]  /*00c0*/  IMAD.WIDE R4, R7, 0x8, R4 ;  /* 0x0000000807047825 */ /* 0x008fe200078e0204 */
[----:B------:R-:W-:-:S05]  /*00d0*/  MOV R7, 0x3fe80000 ;  /* 0x3fe8000000077802 */ /* 0x000fca0000000f00 */
[----:B-1----:R-:W-:Y:S04]  /*00e0*/  STG.E.64 desc[UR4][R2.64], R6 ;  /* 0x0000000602007986 */ /* 0x002fe8000c101b04 */
[----:B------:R-:W-:Y:S01]  /*00f0*/  STG.E.64 desc[UR4][R4.64], R8 ;  /* 0x0000000804007986 */ /* 0x000fe2000c101b04 */
[----:B------:R-:W-:Y:S05]  /*0100*/  EXIT ;  /* 0x000000000000794d */ /* 0x000fea0003800000 */
.L_x_16:
        /* <DEDUP_REMOVED lines=15> */
.L_x_30:


//--------------------- .text._Z19setup_random_kernelP17curandStateXORWOW --------------------------
	.section	.text._Z19setup_random_kernelP17curandStateXORWOW,"ax",@progbits
	.align	128
        .global         _Z19setup_random_kernelP17curandStateXORWOW
        .type           _Z19setup_random_kernelP17curandStateXORWOW,@function
        .size           _Z19setup_random_kernelP17curandStateXORWOW,(.L_x_31 - _Z19setup_random_kernelP17curandStateXORWOW)
        .other          _Z19setup_random_kernelP17curandStateXORWOW,@"STO_CUDA_ENTRY STV_DEFAULT"
_Z19setup_random_kernelP17curandStateXORWOW:
.text._Z19setup_random_kernelP17curandStateXORWOW:
[----:B------:R-:W-:Y:S01]  /*0000*/  LDC R1, c[0x0][0x37c] ;  /* 0x0000df00ff017b82 */ /* 0x000fe20000000800 */
[----:B------:R-:W0:Y:S07]  /*0010*/  S2R R13, SR_TID.X ;  /* 0x00000000000d7919 */ /* 0x000e2e0000002100 */
[----:B------:R-:W0:Y:S01]  /*0020*/  S2UR UR6, SR_CTAID.X ;  /* 0x00000000000679c3 */ /* 0x000e220000002500 */
[----:B------:R-:W1:Y:S01]  /*0030*/  LDCU.64 UR4, c[0x0][0x358] ;  /* 0x00006b00ff0477ac */ /* 0x000e620008000a00 */
[----:B------:R-:W-:Y:S01]  /*0040*/  IMAD.MOV.U32 R2, RZ, RZ, 0x3198c20f ;  /* 0x3198c20fff027424 */ /* 0x000fe200078e00ff */
[----:B------:R-:W-:Y:S01]  /*0050*/  BSSY.RECONVERGENT B0, `(.L_x_17) ;  /* 0x00000df000007945 */ /* 0x000fe20003800200 */
[----:B------:R-:W-:-:S02]  /*0060*/  IMAD.MOV.U32 R3, RZ, RZ, 0x5efdb30c ;  /* 0x5efdb30cff037424 */ /* 0x000fc400078e00ff */
[----:B------:R-:W-:Y:S02]  /*0070*/  IMAD.MOV.U32 R4, RZ, RZ, 0x423bb012 ;  /* 0x423bb012ff047424 */ /* 0x000fe400078e00ff */
[----:B------:R-:W0:Y:S01]  /*0080*/  LDC R0, c[0x0][0x360] ;  /* 0x0000d800ff007b82 */ /* 0x000e220000000800 */
[----:B------:R-:W-:Y:S02]  /*0090*/  IMAD.MOV.U32 R5, RZ, RZ, -0x75bd8fc ;  /* 0xf8a42704ff057424 */ /* 0x000fe400078e00ff */
[----:B------:R-:W-:Y:S02]  /*00a0*/  IMAD.MOV.U32 R8, RZ, RZ, -0x23270784 ;  /* 0xdcd8f87cff087424 */ /* 0x000fe400078e00ff */
[----:B------:R-:W-:-:S03]  /*00b0*/  IMAD.MOV.U32 R9, RZ, RZ, 0x57fa2510 ;  /* 0x57fa2510ff097424 */ /* 0x000fc600078e00ff */
[----:B------:R-:W2:Y:S01]  /*00c0*/  LDC.64 R6, c[0x0][0x380] ;  /* 0x0000e000ff067b82 */ /* 0x000ea20000000a00 */
[----:B0-----:R-:W-:-:S05]  /*00d0*/  IMAD R13, R0, UR6, R13 ;  /* 0x00000006000d7c24 */ /* 0x001fca000f8e020d */
[C---:B------:R-:W-:Y:S01]  /*00e0*/  ISETP.NE.AND P0, PT, R13.reuse, RZ, PT ;  /* 0x000000ff0d00720c */ /* 0x040fe20003f05270 */
[----:B--2---:R-:W-:-:S05]  /*00f0*/  IMAD.WIDE R6, R13, 0x30, R6 ;  /* 0x000000300d067825 */ /* 0x004fca00078e0206 */
[----:B-1----:R0:W-:Y:S04]  /*0100*/  STG.E.64 desc[UR4][R6.64], R2 ;  /* 0x0000000206007986 */ /* 0x0021e8000c101b04 */
[----:B------:R0:W-:Y:S04]  /*0110*/  STG.E.64 desc[UR4][R6.64+0x8], R4 ;  /* 0x0000080406007986 */ /* 0x0001e8000c101b04 */
[----:B------:R0:W-:Y:S01]  /*0120*/  STG.E.64 desc[UR4][R6.64+0x10], R8 ;  /* 0x0000100806007986 */ /* 0x0001e2000c101b04 */
[----:B------:R-:W-:Y:S05]  /*0130*/  @!P0 BRA `(.L_x_18) ;  /* 0x0000000c00408947 */ /* 0x000fea0003800000 */
[----:B------:R-:W-:Y:S01]  /*0140*/  SHF.R.S32.HI R0, RZ, 0x1f, R13 ;  /* 0x0000001fff007819 */ /* 0x000fe2000001140d */
[----:B------:R-:W-:-:S07]  /*0150*/  IMAD.MOV.U32 R12, RZ, RZ, RZ ;  /* 0x000000ffff0c7224 */ /* 0x000fce00078e00ff */
.L_x_24:
[----:B0-----:R-:W-:Y:S01]  /*0160*/  LOP3.LUT R2, R13, 0x3, RZ, 0xc0, !PT ;  /* 0x000000030d027812 */ /* 0x001fe200078ec0ff */
[----:B------:R-:W-:Y:S03]  /*0170*/  BSSY.RECONVERGENT B1, `(.L_x_19) ;  /* 0x00000c6000017945 */ /* 0x000fe60003800200 */
[----:B------:R-:W-:-:S04]  /*0180*/  ISETP.NE.U32.AND P0, PT, R2, RZ, PT ;  /* 0x000000ff0200720c */ /* 0x000fc80003f05070 */
[----:B------:R-:W-:-:S13]  /*0190*/  ISETP.NE.AND.EX P0, PT, RZ, RZ, PT, P0 ;  /* 0x000000ffff00720c */ /* 0x000fda0003f05300 */
[----:B------:R-:W-:Y:S05]  /*01a0*/  @!P0 BRA `(.L_x_20) ;  /* 0x0000000c00088947 */ /* 0x000fea0003800000 */
[----:B------:R-:W0:Y:S01]  /*01b0*/  LDC.64 R8, c[0x4][RZ] ;  /* 0x01000000ff087b82 */ /* 0x000e220000000a00 */
[----:B------:R-:W-:Y:S02]  /*01c0*/  IMAD.MOV.U32 R14, RZ, RZ, RZ ;  /* 0x000000ffff0e7224 */ /* 0x000fe400078e00ff */
[----:B0-----:R-:W-:-:S07]  /*01d0*/  IMAD.WIDE.U32 R8, R12, 0xc80, R8 ;  /* 0x00000c800c087825 */ /* 0x001fce00078e0008 */
.L_x_23:
[----:B0-----:R-:W-:Y:S01]  /*01e0*/  IMAD.MOV.U32 R15, RZ, RZ, RZ ;  /* 0x000000ffff0f7224 */ /* 0x001fe200078e00ff */
[----:B------:R-:W-:Y:S01]  /*01f0*/  CS2R R2, SRZ ;  /* 0x0000000000027805 */ /* 0x000fe2000001ff00 */
[----:B------:R-:W-:Y:S01]  /*0200*/  IMAD.MOV.U32 R17, RZ, RZ, RZ ;  /* 0x000000ffff117224 */ /* 0x000fe200078e00ff */
[----:B------:R-:W-:-:S07]  /*0210*/  CS2R R4, SRZ ;  /* 0x0000000000047805 */ /* 0x000fce000001ff00 */
.L_x_22:
[----:B------:R-:W-:-:S05]  /*0220*/  IMAD.WIDE.U32 R10, R17, 0x4, R6 ;  /* 0x00000004110a7825 */ /* 0x000fca00078e0006 */
[----:B------:R0:W5:Y:S01]  /*0230*/  LDG.E R16, desc[UR4][R10.64+0x4] ;  /* 0x000004040a107981 */ /* 0x000162000c1e1900 */
[----:B------:R-:W-:-:S07]  /*0240*/  IMAD.MOV.U32 R19, RZ, RZ, RZ ;  /* 0x000000ffff137224 */ /* 0x000fce00078e00ff */
.L_x_21:
[----:B-----5:R-:W-:Y:S01]  /*0250*/  SHF.R.U32.HI R24, RZ, R19, R16 ;  /* 0x00000013ff187219 */ /* 0x020fe20000011610 */
[----:B0-----:R-:W-:-:S03]  /*0260*/  IMAD.SHL.U32 R10, R17, 0x20, RZ ;  /* 0x00000020110a7824 */ /* 0x001fc600078e00ff */
[----:B------:R-:W-:Y:S01]  /*0270*/  LOP3.LUT R11, R24, 0x1, RZ, 0xc0, !PT ;  /* 0x00000001180b7812 */ /* 0x000fe200078ec0ff */
[----:B------:R-:W-:-:S03]  /*0280*/  IMAD.IADD R10, R10, 0x1, R19 ;  /* 0x000000010a0a7824 */ /* 0x000fc600078e0213 */
[----:B------:R-:W-:Y:S01]  /*0290*/  ISETP.NE.U32.AND P0, PT, R11, 0x1, PT ;  /* 0x000000010b00780c */ /* 0x000fe20003f05070 */
[----:B------:R-:W-:-:S03]  /*02a0*/  IMAD R11, R10, 0x5, RZ ;  /* 0x000000050a0b7824 */ /* 0x000fc600078e02ff */
[----:B------:R-:W-:Y:S01]  /*02b0*/  R2P PR, R24, 0x7e ;  /* 0x0000007e18007804 */ /* 0x000fe20000000000 */
[----:B------:R-:W-:-:S08]  /*02c0*/  IMAD.WIDE.U32 R10, R11, 0x4, R8 ;  /* 0x000000040b0a7825 */ /* 0x000fd000078e0008 */
[----:B------:R-:W2:Y:S04]  /*02d0*/  @!P0 LDG.E R18, desc[UR4][R10.64] ;  /* 0x000000040a128981 */ /* 0x000ea8000c1e1900 */
[----:B------:R-:W3:Y:S04]  /*02e0*/  @!P0 LDG.E R20, desc[UR4][R10.64+0x10] ;  /* 0x000010040a148981 */ /* 0x000ee8000c1e1900 */
[----:B------:R-:W4:Y:S04]  /*02f0*/  @P1 LDG.E R22, desc[UR4][R10.64+0x14] ;  /* 0x000014040a161981 */ /* 0x000f28000c1e1900 */
[----:B------:R-:W4:Y:S04]  /*0300*/  @P2 LDG.E R26, desc[UR4][R10.64+0x28] ;  /* 0x000028040a1a2981 */ /* 0x000f28000c1e1900 */
[----:B------:R-:W4:Y:S04]  /*0310*/  @!P0 LDG.E R21, desc[UR4][R10.64+0x4] ;  /* 0x000004040a158981 */ /* 0x000f28000c1e1900 */
[----:B------:R-:W4:Y:S04]  /*0320*/  @!P0 LDG.E R23, desc[UR4][R10.64+0xc] ;  /* 0x00000c040a178981 */ /* 0x000f28000c1e1900 */
[----:B------:R-:W4:Y:S04]  /*0330*/  @P1 LDG.E R25, desc[UR4][R10.64+0x18] ;  /* 0x000018040a191981 */ /* 0x000f28000c1e1900 */
[----:B------:R-:W4:Y:S04]  /*0340*/  @P3 LDG.E R28, desc[UR4][R10.64+0x3c] ;  /* 0x00003c040a1c3981 */ /* 0x000f28000c1e1900 */
[----:B------:R-:W4:Y:S01]  /*0350*/  @P6 LDG.E R27, desc[UR4][R10.64+0x7c] ;  /* 0x00007c040a1b6981 */ /* 0x000f22000c1e1900 */
[----:B--2---:R-:W-:-:S03]  /*0360*/  @!P0 LOP3.LUT R15, R15, R18, RZ, 0x3c, !PT ;  /* 0x000000120f0f8212 */ /* 0x004fc600078e3cff */
[----:B------:R-:W2:Y:S01]  /*0370*/  @!P0 LDG.E R18, desc[UR4][R10.64+0x8] ;  /* 0x000008040a128981 */ /* 0x000ea2000c1e1900 */
[----:B---3--:R-:W-:-:S03]  /*0380*/  @!P0 LOP3.LUT R3, R3, R20, RZ, 0x3c, !PT ;  /* 0x0000001403038212 */ /* 0x008fc600078e3cff */
[----:B------:R-:W3:Y:S01]  /*0390*/  @P1 LDG.E R20, desc[UR4][R10.64+0x24] ;  /* 0x000024040a141981 */ /* 0x000ee2000c1e1900 */
[----:B----4-:R-:W-:-:S03]  /*03a0*/  @P1 LOP3.LUT R15, R15, R22, RZ, 0x3c, !PT ;  /* 0x000000160f0f1212 */ /* 0x010fc600078e3cff */
[----:B------:R-:W4:Y:S01]  /*03b0*/  @P2 LDG.E R22, desc[UR4][R10.64+0x38] ;  /* 0x000038040a162981 */ /* 0x000f22000c1e1900 */
[----:B------:R-:W-:-:S03]  /*03c0*/  @P2 LOP3.LUT R15, R15, R26, RZ, 0x3c, !PT ;  /* 0x0000001a0f0f2212 */ /* 0x000fc600078e3cff */
[----:B------:R-:W4:Y:S01]  /*03d0*/  @P4 LDG.E R26, desc[UR4][R10.64+0x50] ;  /* 0x000050040a1a4981 */ /* 0x000f22000c1e1900 */
[----:B------:R-:W-:-:S03]  /*03e0*/  @!P0 LOP3.LUT R4, R4, R21, RZ, 0x3c, !PT ;  /* 0x0000001504048212 */ /* 0x000fc600078e3cff */
[----:B------:R-:W4:Y:S01]  /*03f0*/  @P1 LDG.E R21, desc[UR4][R10.64+0x20] ;  /* 0x000020040a151981 */ /* 0x000f22000c1e1900 */
[----:B------:R-:W-:-:S03]  /*0400*/  @!P0 LOP3.LUT R2, R2, R23, RZ, 0x3c, !PT ;  /* 0x0000001702028212 */ /* 0x000fc600078e3cff */
[----:B------:R-:W4:Y:S01]  /*0410*/  @P2 LDG.E R23, desc[UR4][R10.64+0x2c] ;  /* 0x00002c040a172981 */ /* 0x000f22000c1e1900 */
[----:B------:R-:W-:-:S03]  /*0420*/  @P1 LOP3.LUT R4, R4, R25, RZ, 0x3c, !PT ;  /* 0x0000001904041212 */ /* 0x000fc600078e3cff */
[----:B------:R-:W4:Y:S01]  /*0430*/  @P2 LDG.E R25, desc[UR4][R10.64+0x34] ;  /* 0x000034040a192981 */ /* 0x000f22000c1e1900 */
[----:B--2---:R-:W-:-:S03]  /*0440*/  @!P0 LOP3.LUT R5, R5, R18, RZ, 0x3c, !PT ;  /* 0x0000001205058212 */ /* 0x004fc600078e3cff */
[----:B------:R-:W2:Y:S01]  /*0450*/  @P1 LDG.E R18, desc[UR4][R10.64+0x1c] ;  /* 0x00001c040a121981 */ /* 0x000ea2000c1e1900 */
[----:B---3--:R-:W-:-:S03]  /*0460*/  @P1 LOP3.LUT R3, R3, R20, RZ, 0x3c, !PT ;  /* 0x0000001403031212 */ /* 0x008fc600078e3cff */
[----:B------:R-:W3:Y:S01]  /*0470*/  @P2 LDG.E R20, desc[UR4][R10.64+0x30] ;  /* 0x000030040a142981 */ /* 0x000ee2000c1e1900 */
[----:B----4-:R-:W-:-:S03]  /*0480*/  @P2 LOP3.LUT R3, R3, R22, RZ, 0x3c, !PT ;  /* 0x0000001603032212 */ /* 0x010fc600078e3cff */
[----:B------:R-:W4:Y:S01]  /*0490*/  @P3 LDG.E R22, desc[UR4][R10.64+0x4c] ;  /* 0x00004c040a163981 */ /* 0x000f22000c1e1900 */
[----:B------:R-:W-:-:S04]  /*04a0*/  @P3 LOP3.LUT R15, R15, R28, RZ, 0x3c, !PT ;  /* 0x0000001c0f0f3212 */ /* 0x000fc800078e3cff */
[----:B------:R-:W-:Y:S02]  /*04b0*/  @P4 LOP3.LUT R15, R15, R26, RZ, 0x3c, !PT ;  /* 0x0000001a0f0f4212 */ /* 0x000fe400078e3cff */
[----:B------:R-:W-:Y:S01]  /*04c0*/  @P1 LOP3.LUT R2, R2, R21, RZ, 0x3c, !PT ;  /* 0x0000001502021212 */ /* 0x000fe200078e3cff */
[----:B------:R-:W4:Y:S04]  /*04d0*/  @P5 LDG.E R26, desc[UR4][R10.64+0x64] ;  /* 0x000064040a1a5981 */ /* 0x000f28000c1e1900 */
[----:B------:R-:W4:Y:S01]  /*04e0*/  @P3 LDG.E R21, desc[UR4][R10.64+0x40] ;  /* 0x000040040a153981 */ /* 0x000f22000c1e1900 */
[----:B------:R-:W-:Y:S02]  /*04f0*/  @P2 LOP3.LUT R4, R4, R23, RZ, 0x3c, !PT ;  /* 0x0000001704042212 */ /* 0x000fe400078e3cff */
[----:B------:R-:W-:Y:S01]  /*0500*/  @P2 LOP3.LUT R2, R2, R25, RZ, 0x3c, !PT ;  /* 0x0000001902022212 */ /* 0x000fe200078e3cff */
[----:B------:R-:W4:Y:S04]  /*0510*/  @P3 LDG.E R23, desc[UR4][R10.64+0x48] ;  /* 0x000048040a173981 */ /* 0x000f28000c1e1900 */
[----:B------:R-:W4:Y:S01]  /*0520*/  @P4 LDG.E R25, desc[UR4][R10.64+0x54] ;  /* 0x000054040a194981 */ /* 0x000f22000c1e1900 */
[----:B--2---:R-:W-:-:S03]  /*0530*/  @P1 LOP3.LUT R5, R5, R18, RZ, 0x3c, !PT ;  /* 0x0000001205051212 */ /* 0x004fc600078e3cff */
[----:B------:R-:W2:Y:S01]  /*0540*/  @P3 LDG.E R18, desc[UR4][R10.64+0x44] ;  /* 0x000044040a123981 */ /* 0x000ea2000c1e1900 */
[----:B---3--:R-:W-:-:S03]  /*0550*/  @P2 LOP3.LUT R5, R5, R20, RZ, 0x3c, !PT ;  /* 0x0000001405052212 */ /* 0x008fc600078e3cff */
[----:B------:R-:W3:Y:S01]  /*0560*/  @P4 LDG.E R20, desc[UR4][R10.64+0x58] ;  /* 0x000058040a144981 */ /* 0x000ee2000c1e1900 */
[----:B----4-:R-:W-:-:S03]  /*0570*/  @P3 LOP3.LUT R3, R3, R22, RZ, 0x3c, !PT ;  /* 0x0000001603033212 */ /* 0x010fc600078e3cff */
[----:B------:R-:W4:Y:S01]  /*0580*/  @P4 LDG.E R22, desc[UR4][R10.64+0x60] ;  /* 0x000060040a164981 */ /* 0x000f22000c1e1900 */
[----:B------:R-:W-:Y:S02]  /*0590*/  LOP3.LUT P0, RZ, R24, 0x80, RZ, 0xc0, !PT ;  /* 0x0000008018ff7812 */ /* 0x000fe4000780c0ff */
[----:B------:R-:W-:Y:S02]  /*05a0*/  @P5 LOP3.LUT R15, R15, R26, RZ, 0x3c, !PT ;  /* 0x0000001a0f0f5212 */ /* 0x000fe400078e3cff */
[----:B------:R-:W4:Y:S01]  /*05b0*/  @P6 LDG.E R26, desc[UR4][R10.64+0x78] ;  /* 0x000078040a1a6981 */ /* 0x000f22000c1e1900 */
[----:B------:R-:W-:-:S03]  /*05c0*/  @P3 LOP3.LUT R4, R4, R21, RZ, 0x3c, !PT ;  /* 0x0000001504043212 */ /* 0x000fc600078e3cff */
[----:B------:R-:W4:Y:S01]  /*05d0*/  @P4 LDG.E R21, desc[UR4][R10.64+0x5c] ;  /* 0x00005c040a154981 */ /* 0x000f22000c1e1900 */
[----:B------:R-:W-:-:S03]  /*05e0*/  @P3 LOP3.LUT R2, R2, R23, RZ, 0x3c, !PT ;  /* 0x0000001702023212 */ /* 0x000fc600078e3cff */
[----:B------:R-:W4:Y:S01]  /*05f0*/  @P5 LDG.E R23, desc[UR4][R10.64+0x68] ;  /* 0x000068040a175981 */ /* 0x000f22000c1e1900 */
[----:B------:R-:W-:-:S03]  /*0600*/  @P4 LOP3.LUT R4, R4, R25, RZ, 0x3c, !PT ;  /* 0x0000001904044212 */ /* 0x000fc600078e3cff */
[----:B------:R-:W4:Y:S01]  /*0610*/  @P5 LDG.E R25, desc[UR4][R10.64+0x70] ;  /* 0x000070040a195981 */ /* 0x000f22000c1e1900 */
[----:B--2---:R-:W-:-:S03]  /*0620*/  @P3 LOP3.LUT R5, R5, R18, RZ, 0x3c, !PT ;  /* 0x0000001205053212 */ /* 0x004fc600078e3cff */
[----:B------:R-:W2:Y:S01]  /*0630*/  @P5 LDG.E R18, desc[UR4][R10.64+0x6c] ;  /* 0x00006c040a125981 */ /* 0x000ea2000c1e1900 */
[----:B---3--:R-:W-:-:S03]  /*0640*/  @P4 LOP3.LUT R5, R5, R20, RZ, 0x3c, !PT ;  /* 0x0000001405054212 */ /* 0x008fc600078e3cff */
[----:B------:R-:W3:Y:S01]  /*0650*/  @P5 LDG.E R20, desc[UR4][R10.64+0x74] ;  /* 0x000074040a145981 */ /* 0x000ee2000c1e1900 */
[----:B----4-:R-:W-:-:S03]  /*0660*/  @P4 LOP3.LUT R3, R3, R22, RZ, 0x3c, !PT ;  /* 0x0000001603034212 */ /* 0x010fc600078e3cff */
[----:B------:R-:W4:Y:S01]  /*0670*/  @P0 LDG.E R22, desc[UR4][R10.64+0x8c] ;  /* 0x00008c040a160981 */ /* 0x000f22000c1e1900 */
[----:B------:R-:W-:-:S03]  /*0680*/  @P6 LOP3.LUT R15, R15, R26, RZ, 0x3c, !PT ;  /* 0x0000001a0f0f6212 */ /* 0x000fc600078e3cff */
        /* <DEDUP_REMOVED lines=13> */
[----:B------:R-:W-:Y:S02]  /*0760*/  @P6 LOP3.LUT R4, R4, R27, RZ, 0x3c, !PT ;  /* 0x0000001b04046212 */ /* 0x000fe400078e3cff */
[----:B------:R-:W-:Y:S02]  /*0770*/  @P6 LOP3.LUT R2, R2, R21, RZ, 0x3c, !PT ;  /* 0x0000001502026212 */ /* 0x000fe400078e3cff */
[----:B------:R-:W-:Y:S02]  /*0780*/  @P0 LOP3.LUT R4, R4, R23, RZ, 0x3c, !PT ;  /* 0x0000001704040212 */ /* 0x000fe400078e3cff */
[----:B------:R-:W-:Y:S02]  /*0790*/  @P0 LOP3.LUT R2, R2, R25, RZ, 0x3c, !PT ;  /* 0x0000001902020212 */ /* 0x000fe400078e3cff */
[----:B--2---:R-:W-:Y:S02]  /*07a0*/  @P6 LOP3.LUT R5, R5, R18, RZ, 0x3c, !PT ;  /* 0x0000001205056212 */ /* 0x004fe400078e3cff */
[----:B---3--:R-:W-:-:S02]  /*07b0*/  @P6 LOP3.LUT R3, R3, R20, RZ, 0x3c, !PT ;  /* 0x0000001403036212 */ /* 0x008fc400078e3cff */
[----:B----4-:R-:W-:Y:S02]  /*07c0*/  @P0 LOP3.LUT R5, R5, R22, RZ, 0x3c, !PT ;  /* 0x0000001605050212 */ /* 0x010fe400078e3cff */
[----:B------:R-:W-:Y:S02]  /*07d0*/  @P0 LOP3.LUT R3, R3, R26, RZ, 0x3c, !PT ;  /* 0x0000001a03030212 */ /* 0x000fe400078e3cff */
[----:B------:R-:W-:-:S13]  /*07e0*/  R2P PR, R24.B1, 0x7f ;  /* 0x0000007f18007804 */ /* 0x000fda0000001000 */
[----:B------:R-:W2:Y:S04]  /*07f0*/  @P0 LDG.E R18, desc[UR4][R10.64+0xa0] ;  /* 0x0000a0040a120981 */ /* 0x000ea8000c1e1900 */
[----:B------:R-:W3:Y:S04]  /*0800*/  @P1 LDG.E R22, desc[UR4][R10.64+0xb4] ;  /* 0x0000b4040a161981 */ /* 0x000ee8000c1e1900 */
[----:B------:R-:W4:Y:S04]  /*0810*/  @P2 LDG.E R26, desc[UR4][R10.64+0xc8] ;  /* 0x0000c8040a1a2981 */ /* 0x000f28000c1e1900 */
[----:B------:R-:W4:Y:S04]  /*0820*/  @P3 LDG.E R28, desc[UR4][R10.64+0xdc] ;  /* 0x0000dc040a1c3981 */ /* 0x000f28000c1e1900 */
[----:B------:R-:W4:Y:S04]  /*0830*/  @P0 LDG.E R23, desc[UR4][R10.64+0xa4] ;  /* 0x0000a4040a170981 */ /* 0x000f28000c1e1900 */
[----:B------:R-:W4:Y:S04]  /*0840*/  @P0 LDG.E R20, desc[UR4][R10.64+0xa8] ;  /* 0x0000a8040a140981 */ /* 0x000f28000c1e1900 */
[----:B------:R-:W4:Y:S04]  /*0850*/  @P4 LDG.E R25, desc[UR4][R10.64+0xf0] ;  /* 0x0000f0040a194981 */ /* 0x000f28000c1e1900 */
        /* <DEDUP_REMOVED lines=21> */
[----:B------:R-:W-:Y:S02]  /*09b0*/  LOP3.LUT P0, RZ, R24, 0x8000, RZ, 0xc0, !PT ;  /* 0x0000800018ff7812 */ /* 0x000fe4000780c0ff */
[----:B----4-:R-:W-:Y:S01]  /*09c0*/  @P5 LOP3.LUT R15, R15, R26, RZ, 0x3c, !PT ;  /* 0x0000001a0f0f5212 */ /* 0x010fe200078e3cff */
[----:B------:R-:W4:Y:S04]  /*09d0*/  @P3 LDG.E R24, desc[UR4][R10.64+0xe4] ;  /* 0x0000e4040a183981 */ /* 0x000f28000c1e1900 */
[----:B------:R-:W2:Y:S01]  /*09e0*/  @P6 LDG.E R26, desc[UR4][R10.64+0x118] ;  /* 0x000118040a1a6981 */ /* 0x000ea2000c1e1900 */
        /* <DEDUP_REMOVED lines=8> */
[----:B---3--:R-:W-:-:S03]  /*0a70*/  @P2 LOP3.LUT R3, R3, R22, RZ, 0x3c, !PT ;  /* 0x0000001603032212 */ /* 0x008fc600078e3cff */
[----:B------:R-:W3:Y:S01]  /*0a80*/  @P4 LDG.E R22, desc[UR4][R10.64+0x100] ;  /* 0x000100040a164981 */ /* 0x000ee2000c1e1900 */
[----:B--2---:R-:W-:-:S03]  /*0a90*/  @P6 LOP3.LUT R15, R15, R26, RZ, 0x3c, !PT ;  /* 0x0000001a0f0f6212 */ /* 0x004fc600078e3cff */
[----:B------:R-:W2:Y:S01]  /*0aa0*/  @P0 LDG.E R26, desc[UR4][R10.64+0x12c] ;  /* 0x00012c040a1a0981 */ /* 0x000ea2000c1e1900 */
[----:B----4-:R-:W-:-:S03]  /*0ab0*/  @P2 LOP3.LUT R2, R2, R23, RZ, 0x3c, !PT ;  /* 0x0000001702022212 */ /* 0x010fc600078e3cff */
[----:B------:R-:W4:Y:S01]  /*0ac0*/  @P4 LDG.E R23, desc[UR4][R10.64+0xfc] ;  /* 0x0000fc040a174981 */ /* 0x000f22000c1e1900 */
[----:B------:R-:W-:-:S03]  /*0ad0*/  @P2 LOP3.LUT R5, R5, R20, RZ, 0x3c, !PT ;  /* 0x0000001405052212 */ /* 0x000fc600078e3cff */
[----:B------:R-:W4:Y:S01]  /*0ae0*/  @P4 LDG.E R20, desc[UR4][R10.64+0xf8] ;  /* 0x0000f8040a144981 */ /* 0x000f22000c1e1900 */
[----:B------:R-:W-:Y:S02]  /*0af0*/  @P3 LOP3.LUT R2, R2, R27, RZ, 0x3c, !PT ;  /* 0x0000001b02023212 */ /* 0x000fe400078e3cff */
[----:B------:R-:W-:Y:S01]  /*0b00*/  @P3 LOP3.LUT R4, R4, R25, RZ, 0x3c, !PT ;  /* 0x0000001904043212 */ /* 0x000fe200078e3cff */
[----:B------:R-:W4:Y:S01]  /*0b10*/  @P5 LDG.E R27, desc[UR4][R10.64+0x110] ;  /* 0x000110040a1b5981 */ /* 0x000f22000c1e1900 */
[----:B------:R-:W-:-:S03]  /*0b20*/  @P3 LOP3.LUT R5, R5, R24, RZ, 0x3c, !PT ;  /* 0x0000001805053212 */ /* 0x000fc600078e3cff */
[----:B------:R-:W4:Y:S04]  /*0b30*/  @P5 LDG.E R25, desc[UR4][R10.64+0x108] ;  /* 0x000108040a195981 */ /* 0x000f28000c1e1900 */
        /* <DEDUP_REMOVED lines=19> */
[----:B------:R-:W-:-:S05]  /*0c70*/  VIADD R19, R19, 0x10 ;  /* 0x0000001013137836 */ /* 0x000fca0000000000 */
[----:B------:R-:W-:Y:S02]  /*0c80*/  ISETP.NE.AND P1, PT, R19, 0x20, PT ;  /* 0x000000201300780c */ /* 0x000fe40003f25270 */
[----:B------:R-:W-:Y:S02]  /*0c90*/  @P5 LOP3.LUT R3, R3, R18, RZ, 0x3c, !PT ;  /* 0x0000001203035212 */ /* 0x000fe400078e3cff */
[----:B------:R-:W-:Y:S02]  /*0ca0*/  @P6 LOP3.LUT R4, R4, R21, RZ, 0x3c, !PT ;  /* 0x0000001504046212 */ /* 0x000fe400078e3cff */
[----:B---3--:R-:W-:-:S04]  /*0cb0*/  @P6 LOP3.LUT R3, R3, R22, RZ, 0x3c, !PT ;  /* 0x0000001603036212 */ /* 0x008fc800078e3cff */
[----:B--2---:R-:W-:Y:S02]  /*0cc0*/  @P0 LOP3.LUT R3, R3, R26, RZ, 0x3c, !PT ;  /* 0x0000001a03030212 */ /* 0x004fe400078e3cff */
[----:B----4-:R-:W-:Y:S02]  /*0cd0*/  @P6 LOP3.LUT R2, R2, R23, RZ, 0x3c, !PT ;  /* 0x0000001702026212 */ /* 0x010fe400078e3cff */
[----:B------:R-:W-:Y:S02]  /*0ce0*/  @P6 LOP3.LUT R5, R5, R20, RZ, 0x3c, !PT ;  /* 0x0000001405056212 */ /* 0x000fe400078e3cff */
[----:B------:R-:W-:Y:S02]  /*0cf0*/  @P0 LOP3.LUT R2, R2, R27, RZ, 0x3c, !PT ;  /* 0x0000001b02020212 */ /* 0x000fe400078e3cff */
[----:B------:R-:W-:Y:S02]  /*0d00*/  @P0 LOP3.LUT R4, R4, R25, RZ, 0x3c, !PT ;  /* 0x0000001904040212 */ /* 0x000fe400078e3cff */
[----:B------:R-:W-:Y:S01]  /*0d10*/  @P0 LOP3.LUT R5, R5, R24, RZ, 0x3c, !PT ;  /* 0x0000001805050212 */ /* 0x000fe200078e3cff */
[----:B------:R-:W-:Y:S06]  /*0d20*/  @P1 BRA `(.L_x_21) ;  /* 0xfffffff400481947 */ /* 0x000fec000383ffff */
[----:B------:R-:W-:-:S05]  /*0d30*/  VIADD R17, R17, 0x1 ;  /* 0x0000000111117836 */ /* 0x000fca0000000000 */
[----:B------:R-:W-:-:S13]  /*0d40*/  ISETP.NE.AND P0, PT, R17, 0x5, PT ;  /* 0x000000051100780c */ /* 0x000fda0003f05270 */
[----:B------:R-:W-:Y:S05]  /*0d50*/  @P0 BRA `(.L_x_22) ;  /* 0xfffffff400300947 */ /* 0x000fea000383ffff */
[----:B------:R0:W-:Y:S01]  /*0d60*/  STG.E.64 desc[UR4][R6.64+0x8], R4 ;  /* 0x0000080406007986 */ /* 0x0001e2000c101b04 */
[----:B------:R-:W-:Y:S01]  /*0d70*/  VIADD R14, R14, 0x1 ;  /* 0x000000010e0e7836 */ /* 0x000fe20000000000 */
[----:B------:R-:W-:Y:S02]  /*0d80*/  LOP3.LUT R11, R13, 0x3, RZ, 0xc0, !PT ;  /* 0x000000030d0b7812 */ /* 0x000fe400078ec0ff */
[----:B------:R0:W-:Y:S02]  /*0d90*/  STG.E.64 desc[UR4][R6.64+0x10], R2 ;  /* 0x0000100206007986 */ /* 0x0001e4000c101b04 */
[----:B------:R-:W-:Y:S02]  /*0da0*/  ISETP.GE.U32.AND P0, PT, R14, R11, PT ;  /* 0x0000000b0e00720c */ /* 0x000fe40003f06070 */
[----:B------:R0:W-:Y:S11]  /*0db0*/  STG.E desc[UR4][R6.64+0x4], R15 ;  /* 0x0000040f06007986 */ /* 0x0001f6000c101904 */
[----:B------:R-:W-:Y:S05]  /*0dc0*/  @!P0 BRA `(.L_x_23) ;  /* 0xfffffff400048947 */ /* 0x000fea000383ffff */
.L_x_20:
[----:B------:R-:W-:Y:S05]  /*0dd0*/  BSYNC.RECONVERGENT B1 ;  /* 0x0000000000017941 */ /* 0x000fea0003800200 */
.L_x_19:
[C---:B------:R-:W-:Y:S01]  /*0de0*/  ISETP.GT.U32.AND P0, PT, R13.reuse, 0x3, PT ;  /* 0x000000030d00780c */ /* 0x040fe20003f04070 */
[----:B------:R-:W-:Y:S01]  /*0df0*/  VIADD R12, R12, 0x1 ;  /* 0x000000010c0c7836 */ /* 0x000fe20000000000 */
[--C-:B------:R-:W-:Y:S02]  /*0e00*/  SHF.R.U64 R13, R13, 0x2, R0.reuse ;  /* 0x000000020d0d7819 */ /* 0x100fe40000001200 */
[----:B------:R-:W-:Y:S02]  /*0e10*/  ISETP.GT.U32.AND.EX P0, PT, R0, RZ, PT, P0 ;  /* 0x000000ff0000720c */ /* 0x000fe40003f04100 */
[----:B------:R-:W-:-:S11]  /*0e20*/  SHF.R.U32.HI R0, RZ, 0x2, R0 ;  /* 0x00000002ff007819 */ /* 0x000fd60000011600 */
[----:B------:R-:W-:Y:S05]  /*0e30*/  @P0 BRA `(.L_x_24) ;  /* 0xfffffff000c80947 */ /* 0x000fea000383ffff */
.L_x_18:
[----:B------:R-:W-:Y:S05]  /*0e40*/  BSYNC.RECONVERGENT B0 ;  /* 0x0000000000007941 */ /* 0x000fea0003800200 */
.L_x_17:
[----:B------:R-:W-:Y:S04]  /*0e50*/  STG.E.64 desc[UR4][R6.64+0x18], RZ ;  /* 0x000018ff06007986 */ /* 0x000fe8000c101b04 */
[----:B------:R-:W-:Y:S04]  /*0e60*/  STG.E desc[UR4][R6.64+0x20], RZ ;  /* 0x000020ff06007986 */ /* 0x000fe8000c101904 */
[----:B------:R-:W-:Y:S01]  /*0e70*/  STG.E.64 desc[UR4][R6.64+0x28], RZ ;  /* 0x000028ff06007986 */ /* 0x000fe2000c101b04 */
[----:B------:R-:W-:Y:S05]  /*0e80*/  EXIT ;  /* 0x000000000000794d */ /* 0x000fea0003800000 */
.L_x_25:
        /* <DEDUP_REMOVED lines=15> */
.L_x_31:


//--------------------- .nv.global.init           --------------------------
	.section	.nv.global.init,"aw",@progbits
	.align	4
.nv.global.init:
	.type		mrg32k3aM1SubSeq,@object
	.size		mrg32k3aM1SubSeq,(mrg32k3aM2SubSeq - mrg32k3aM1SubSeq)
mrg32k3aM1SubSeq:
        /*0000*/ 	.byte	0x0b, 0xcc, 0xee, 0x04, 0x73, 0x29, 0x8b, 0x6f, 0xf6, 0x53, 0x03, 0xf6, 0x23, 0xf6, 0xea, 0xda
        /* <DEDUP_REMOVED lines=125> */
	.type		mrg32k3aM2SubSeq,@object
	.size		mrg32k3aM2SubSeq,(mrg32k3aM1 - mrg32k3aM2SubSeq)
mrg32k3aM2SubSeq:
        /* <DEDUP_REMOVED lines=126> */
	.type		mrg32k3aM1,@object
	.size		mrg32k3aM1,(mrg32k3aM1Seq - mrg32k3aM1)
mrg32k3aM1:
        /* <DEDUP_REMOVED lines=144> */
	.type		mrg32k3aM1Seq,@object
	.size		mrg32k3aM1Seq,(mrg32k3aM2 - mrg32k3aM1Seq)
mrg32k3aM1Seq:
        /* <DEDUP_REMOVED lines=144> */
	.type		mrg32k3aM2,@object
	.size		mrg32k3aM2,(mrg32k3aM2Seq - mrg32k3aM2)
mrg32k3aM2:
        /* <DEDUP_REMOVED lines=144> */
	.type		mrg32k3aM2Seq,@object
	.size		mrg32k3aM2Seq,(precalc_xorwow_matrix - mrg32k3aM2Seq)
mrg32k3aM2Seq:
        /* <DEDUP_REMOVED lines=144> */
	.type		precalc_xorwow_matrix,@object
	.size		precalc_xorwow_matrix,(precalc_xorwow_offset_matrix - precalc_xorwow_matrix)
precalc_xorwow_matrix:
        /* <DEDUP_REMOVED lines=6400> */
	.type		precalc_xorwow_offset_matrix,@object
	.size		precalc_xorwow_offset_matrix,(.L_1 - precalc_xorwow_offset_matrix)
precalc_xorwow_offset_matrix:
        /* <DEDUP_REMOVED lines=6400> */
.L_1:


//--------------------- .nv.shared.reserved.0     --------------------------
	.section	.nv.shared.reserved.0,"aw",@nobits
	.weak		__nv_reservedSMEM_offset_0_alias
	.size		__nv_reservedSMEM_offset_0_alias, 0, 64
	.other		__nv_reservedSMEM_offset_0_alias,@"STO_CUDA_RESERVED_SHARED STV_DEFAULT"
__nv_reservedSMEM_offset_0_alias:
	.zero		0
	.zero		64


//--------------------- .nv.constant0._Z6evolviP17curandStateXORWOWPdS1_S1_d --------------------------
	.section	.nv.constant0._Z6evolviP17curandStateXORWOWPdS1_S1_d,"a",@progbits
	.sectionflags	@""
	.align	4
.nv.constant0._Z6evolviP17curandStateXORWOWPdS1_S1_d:
	.zero		936


//--------------------- .nv.constant0._Z11inizializzaPdS_ --------------------------
	.section	.nv.constant0._Z11inizializzaPdS_,"a",@progbits
	.sectionflags	@""
	.align	4
.nv.constant0._Z11inizializzaPdS_:
	.zero		912


//--------------------- .nv.constant0._Z19setup_random_kernelP17curandStateXORWOW --------------------------
	.section	.nv.constant0._Z19setup_random_kernelP17curandStateXORWOW,"a",@progbits
	.sectionflags	@""
	.align	4
.nv.constant0._Z19setup_random_kernelP17curandStateXORWOW:
	.zero		904


//--------------------- SYMBOLS --------------------------

	.type		.nv.reservedSmem.offset0,@object
	.size		.nv.reservedSmem.offset0,0x4
